	.target	sm_90a

	.elftype	@"ET_EXEC"


//--------------------- .note.nv.tkinfo           --------------------------
	.section	.note.nv.tkinfo,"",@"SHT_NOTE"
	.sectionflags	@"SHF_NOTE_NV_TKINFO"
	.tkinfo
        /*0018*/ 	.word	0x00000002
        /*0030*/ 	.string	""
        /*0030*/ 	.string	"ptxas"
        /*0030*/ 	.string	"Cuda compilation tools, release 13.0, V13.0.88"
        /*0030*/ 	.string	"Build cuda_13.0.r13.0/compiler.36424714_0"
        /*0030*/ 	.string	"-arch sm_90a -m 64 "



//--------------------- .note.nv.cuinfo           --------------------------
	.section	.note.nv.cuinfo,"",@"SHT_NOTE"
	.sectionflags	@"SHF_NOTE_NV_CUINFO"
        /*0018*/ 	.short	0x0002
        /*001a*/ 	.short	0x005a
        /*001c*/ 	.short	0x0082
	.zero		2


//--------------------- .nv.info                  --------------------------
	.section	.nv.info,"",@"SHT_CUDA_INFO"
	.align	4


	//----- nvinfo : EIATTR_REGCOUNT
	.align		4
        /*0000*/ 	.byte	0x04, 0x2f
        /*0002*/ 	.short	(.L_15 - .L_14)
	.align		4
.L_14:
        /*0004*/ 	.word	index@(_ZN7cutlass13device_kernelINS_4gemm6kernel13GemmUniversalIN4cute5tupleIJiiiiEEENS1_10collective13CollectiveMmaINS1_34MainloopSm90TmaGmmaWarpSpecializedILi5ENS5_IJNS4_1CILi1EEENSA_ILi2EEESB_EEENS1_35KernelTmaWarpSpecializedCooperativeEEENS5_IJNSA_ILi256EEENSA_ILi64EEENSA_ILi32EEEEEENS_6half_tENS5_IJlSB_lEEESK_SL_NS4_8TiledMMAINS4_8MMA_AtomIJNS4_4SM904GMMA25MMA_64x64x16_F32F16F16_SSILNSP_5MajorE0ELSR_0ELNSP_7ScaleInE1ELSS_1EEEEEENS4_6LayoutINS5_IJSC_SB_SB_EEENS5_IJSB_NSA_ILi0EEESX_EEEEENS5_IJNS4_10UnderscoreES10_S10_EEEEENS4_23SM90_TMA_LOAD_MULTICASTENS4_14ComposedLayoutINS4_7SwizzleILi2ELi4ELi3EEENS4_18smem_ptr_flag_bitsILi16EEENSV_INS5_IJNSA_ILi8EEESI_EEENS5_IJSI_SB_EEEEEEEvNS4_8identityENS4_13SM90_TMA_LOADES1D_vS1E_EENS_8epilogue10collective6detail29Sm90TmaWarpSpecializedAdapterINS1I_15DefaultEpilogueISK_SL_SL_NS1H_6thread17LinearCombinationISK_Li1EffLNS1M_9ScaleType4KindE0ELNS_15FloatRoundStyleE2ESK_EENS1_15EpilogueDefaultEEEEEvvEEEEvNT_6ParamsE)
        /*0008*/ 	.word	0x000000a8


	//----- nvinfo : EIATTR_FRAME_SIZE
	.align		4
.L_15:
        /*000c*/ 	.byte	0x04, 0x11
        /*000e*/ 	.short	(.L_17 - .L_16)
	.align		4
.L_16:
        /*0010*/ 	.word	index@(_ZN7cutlass13device_kernelINS_4gemm6kernel13GemmUniversalIN4cute5tupleIJiiiiEEENS1_10collective13CollectiveMmaINS1_34MainloopSm90TmaGmmaWarpSpecializedILi5ENS5_IJNS4_1CILi1EEENSA_ILi2EEESB_EEENS1_35KernelTmaWarpSpecializedCooperativeEEENS5_IJNSA_ILi256EEENSA_ILi64EEENSA_ILi32EEEEEENS_6half_tENS5_IJlSB_lEEESK_SL_NS4_8TiledMMAINS4_8MMA_AtomIJNS4_4SM904GMMA25MMA_64x64x16_F32F16F16_SSILNSP_5MajorE0ELSR_0ELNSP_7ScaleInE1ELSS_1EEEEEENS4_6LayoutINS5_IJSC_SB_SB_EEENS5_IJSB_NSA_ILi0EEESX_EEEEENS5_IJNS4_10UnderscoreES10_S10_EEEEENS4_23SM90_TMA_LOAD_MULTICASTENS4_14ComposedLayoutINS4_7SwizzleILi2ELi4ELi3EEENS4_18smem_ptr_flag_bitsILi16EEENSV_INS5_IJNSA_ILi8EEESI_EEENS5_IJSI_SB_EEEEEEEvNS4_8identityENS4_13SM90_TMA_LOADES1D_vS1E_EENS_8epilogue10collective6detail29Sm90TmaWarpSpecializedAdapterINS1I_15DefaultEpilogueISK_SL_SL_NS1H_6thread17LinearCombinationISK_Li1EffLNS1M_9ScaleType4KindE0ELNS_15FloatRoundStyleE2ESK_EENS1_15EpilogueDefaultEEEEEvvEEEEvNT_6ParamsE)
        /*0014*/ 	.word	0x00000000


	//----- nvinfo : EIATTR_MIN_STACK_SIZE
	.align		4
.L_17:
        /*0018*/ 	.byte	0x04, 0x12
        /*001a*/ 	.short	(.L_19 - .L_18)
	.align		4
.L_18:
        /*001c*/ 	.word	index@(_ZN7cutlass13device_kernelINS_4gemm6kernel13GemmUniversalIN4cute5tupleIJiiiiEEENS1_10collective13CollectiveMmaINS1_34MainloopSm90TmaGmmaWarpSpecializedILi5ENS5_IJNS4_1CILi1EEENSA_ILi2EEESB_EEENS1_35KernelTmaWarpSpecializedCooperativeEEENS5_IJNSA_ILi256EEENSA_ILi64EEENSA_ILi32EEEEEENS_6half_tENS5_IJlSB_lEEESK_SL_NS4_8TiledMMAINS4_8MMA_AtomIJNS4_4SM904GMMA25MMA_64x64x16_F32F16F16_SSILNSP_5MajorE0ELSR_0ELNSP_7ScaleInE1ELSS_1EEEEEENS4_6LayoutINS5_IJSC_SB_SB_EEENS5_IJSB_NSA_ILi0EEESX_EEEEENS5_IJNS4_10UnderscoreES10_S10_EEEEENS4_23SM90_TMA_LOAD_MULTICASTENS4_14ComposedLayoutINS4_7SwizzleILi2ELi4ELi3EEENS4_18smem_ptr_flag_bitsILi16EEENSV_INS5_IJNSA_ILi8EEESI_EEENS5_IJSI_SB_EEEEEEEvNS4_8identityENS4_13SM90_TMA_LOADES1D_vS1E_EENS_8epilogue10collective6detail29Sm90TmaWarpSpecializedAdapterINS1I_15DefaultEpilogueISK_SL_SL_NS1H_6thread17LinearCombinationISK_Li1EffLNS1M_9ScaleType4KindE0ELNS_15FloatRoundStyleE2ESK_EENS1_15EpilogueDefaultEEEEEvvEEEEvNT_6ParamsE)
        /*0020*/ 	.word	0x00000000
.L_19:


//--------------------- .nv.compat                --------------------------
	.section	.nv.compat,"",@"SHT_CUDA_COMPAT_INFO"
	.align	4
        /*0000*/ 	.byte	0x02, 0x09, 0x01, 0x00, 0x02, 0x02, 0x04, 0x00, 0x02, 0x05, 0x05, 0x00, 0x03, 0x07, 0x01, 0x01
        /*0010*/ 	.byte	0x02, 0x03, 0x01, 0x00, 0x02, 0x06, 0x01, 0x00, 0x04, 0x0b, 0x08, 0x00, 0x00, 0x00, 0x00, 0x00
        /*0020*/ 	.byte	0x00, 0x00, 0x00, 0x00


//--------------------- .nv.info._ZN7cutlass13device_kernelINS_4gemm6kernel13GemmUniversalIN4cute5tupleIJiiiiEEENS1_10collective13CollectiveMmaINS1_34MainloopSm90TmaGmmaWarpSpecializedILi5ENS5_IJNS4_1CILi1EEENSA_ILi2EEESB_EEENS1_35KernelTmaWarpSpecializedCooperativeEEENS5_IJNSA_ILi256EEENSA_ILi64EEENSA_ILi32EEEEEENS_6half_tENS5_IJlSB_lEEESK_SL_NS4_8TiledMMAINS4_8MMA_AtomIJNS4_4SM904GMMA25MMA_64x64x16_F32F16F16_SSILNSP_5MajorE0ELSR_0ELNSP_7ScaleInE1ELSS_1EEEEEENS4_6LayoutINS5_IJSC_SB_SB_EEENS5_IJSB_NSA_ILi0EEESX_EEEEENS5_IJNS4_10UnderscoreES10_S10_EEEEENS4_23SM90_TMA_LOAD_MULTICASTENS4_14ComposedLayoutINS4_7SwizzleILi2ELi4ELi3EEENS4_18smem_ptr_flag_bitsILi16EEENSV_INS5_IJNSA_ILi8EEESI_EEENS5_IJSI_SB_EEEEEEEvNS4_8identityENS4_13SM90_TMA_LOADES1D_vS1E_EENS_8epilogue10collective6detail29Sm90TmaWarpSpecializedAdapterINS1I_15DefaultEpilogueISK_SL_SL_NS1H_6thread17LinearCombinationISK_Li1EffLNS1M_9ScaleType4KindE0ELNS_15FloatRoundStyleE2ESK_EENS1_15EpilogueDefaultEEEEEvvEEEEvNT_6ParamsE --------------------------
	.section	.nv.info._ZN7cutlass13device_kernelINS_4gemm6kernel13GemmUniversalIN4cute5tupleIJiiiiEEENS1_10collective13CollectiveMmaINS1_34MainloopSm90TmaGmmaWarpSpecializedILi5ENS5_IJNS4_1CILi1EEENSA_ILi2EEESB_EEENS1_35KernelTmaWarpSpecializedCooperativeEEENS5_IJNSA_ILi256EEENSA_ILi64EEENSA_ILi32EEEEEENS_6half_tENS5_IJlSB_lEEESK_SL_NS4_8TiledMMAINS4_8MMA_AtomIJNS4_4SM904GMMA25MMA_64x64x16_F32F16F16_SSILNSP_5MajorE0ELSR_0ELNSP_7ScaleInE1ELSS_1EEEEEENS4_6LayoutINS5_IJSC_SB_SB_EEENS5_IJSB_NSA_ILi0EEESX_EEEEENS5_IJNS4_10UnderscoreES10_S10_EEEEENS4_23SM90_TMA_LOAD_MULTICASTENS4_14ComposedLayoutINS4_7SwizzleILi2ELi4ELi3EEENS4_18smem_ptr_flag_bitsILi16EEENSV_INS5_IJNSA_ILi8EEESI_EEENS5_IJSI_SB_EEEEEEEvNS4_8identityENS4_13SM90_TMA_LOADES1D_vS1E_EENS_8epilogue10collective6detail29Sm90TmaWarpSpecializedAdapterINS1I_15DefaultEpilogueISK_SL_SL_NS1H_6thread17LinearCombinationISK_Li1EffLNS1M_9ScaleType4KindE0ELNS_15FloatRoundStyleE2ESK_EENS1_15EpilogueDefaultEEEEEvvEEEEvNT_6ParamsE,"",@"SHT_CUDA_INFO"
	.sectionflags	@""
	.align	4


	//----- nvinfo : EIATTR_CUDA_API_VERSION
	.align		4
        /*0000*/ 	.byte	0x04, 0x37
        /*0002*/ 	.short	(.L_21 - .L_20)
.L_20:
        /*0004*/ 	.word	0x00000082


	//----- nvinfo : EIATTR_KPARAM_INFO
	.align		4
.L_21:
        /*0008*/ 	.byte	0x04, 0x17
        /*000a*/ 	.short	(.L_23 - .L_22)
.L_22:
        /*000c*/ 	.word	0x00000000
        /*0010*/ 	.short	0x0000
        /*0012*/ 	.short	0x0070
        /*0014*/ 	.byte	0x00, 0xf0, 0x01, 0x10


	//----- nvinfo : EIATTR_SPARSE_MMA_MASK
	.align		4
.L_23:
        /*0018*/ 	.byte	0x03, 0x50
        /*001a*/ 	.short	0x0000


	//----- nvinfo : EIATTR_MAXREG_COUNT
	.align		4
        /*001c*/ 	.byte	0x03, 0x1b
        /*001e*/ 	.short	0x00a8


	//----- nvinfo : EIATTR_NUM_BARRIERS
	.align		4
        /*0020*/ 	.byte	0x02, 0x4c
        /*0022*/ 	.byte	0x01
	.zero		1


	//----- nvinfo : EIATTR_EXTERNS
	.align		4
        /*0024*/ 	.byte	0x04, 0x0f
        /*0026*/ 	.short	(.L_25 - .L_24)


	//   ....[0]....
	.align		4
.L_24:
        /*0028*/ 	.word	index@(__assertfail)


	//----- nvinfo : EIATTR_MERCURY_ISA_VERSION
	.align		4
.L_25:
        /*002c*/ 	.byte	0x03, 0x5f
        /*002e*/ 	.short	0x0101


	//----- nvinfo : EIATTR_INT_WARP_WIDE_INSTR_OFFSETS
	.align		4
        /*0030*/ 	.byte	0x04, 0x31
        /*0032*/ 	.short	(.L_27 - .L_26)


	//   ....[0]....
.L_26:
        /*0034*/ 	.word	0x000004a0


	//   ....[1]....
        /*0038*/ 	.word	0x000004c0


	//   ....[2]....
        /*003c*/ 	.word	0x00000650


	//   ....[3]....
        /*0040*/ 	.word	0x00001e90


	//----- nvinfo : EIATTR_COOP_GROUP_MASK_REGIDS
	.align		4
.L_27:
        /*0044*/ 	.byte	0x04, 0x29
        /*0046*/ 	.short	(.L_29 - .L_28)


	//   ....[0]....
.L_28:
        /*0048*/ 	.word	0xffffffff


	//   ....[1]....
        /*004c*/ 	.word	0xffffffff


	//   ....[2]....
        /*0050*/ 	.word	0xffffffff


	//   ....[3]....
        /*0054*/ 	.word	0xffffffff


	//   ....[4]....
        /*0058*/ 	.word	0xffffffff


	//   ....[5]....
        /*005c*/ 	.word	0xffffffff


	//----- nvinfo : EIATTR_COOP_GROUP_INSTR_OFFSETS
	.align		4
.L_29:
        /*0060*/ 	.byte	0x04, 0x28
        /*0062*/ 	.short	(.L_31 - .L_30)


	//   ....[0]....
.L_30:
        /*0064*/ 	.word	0x00000060


	//   ....[1]....
        /*0068*/ 	.word	0x00000070


	//   ....[2]....
        /*006c*/ 	.word	0x00000130


	//   ....[3]....
        /*0070*/ 	.word	0x000002e0


	//   ....[4]....
        /*0074*/ 	.word	0x000007b0


	//   ....[5]....
        /*0078*/ 	.word	0x00001450


	//----- nvinfo : EIATTR_REG_RECONFIG
	.align		4
.L_31:
        /*007c*/ 	.byte	0x01, 0x54
	.zero		2


	//----- nvinfo : EIATTR_SYSCALL_OFFSETS
	.align		4
        /*0080*/ 	.byte	0x04, 0x46
        /*0082*/ 	.short	(.L_33 - .L_32)


	//   ....[0]....
.L_32:
        /*0084*/ 	.word	0x00001640


	//----- nvinfo : EIATTR_MBARRIER_INSTR_OFFSETS
	.align		4
.L_33:
        /*0088*/ 	.byte	0x04, 0x39
        /*008a*/ 	.short	(.L_35 - .L_34)


	//   ....[0]....
.L_34:
        /*008c*/ 	.word	0x00000230
        /*0090*/ 	.word	0x000000ff
        /*0094*/ 	.word	0x00000000
        /*0098*/ 	.short	0x0100
        /*009a*/ 	.byte	0x08
	.zero		1


	//   ....[1]....
        /*009c*/ 	.word	0x00000240
        /*00a0*/ 	.word	0x000000ff
        /*00a4*/ 	.word	0x00000028
        /*00a8*/ 	.short	0x0100
        /*00aa*/ 	.byte	0x08
	.zero		1


	//   ....[2]....
        /*00ac*/ 	.word	0x00000250
        /*00b0*/ 	.word	0x000000ff
        /*00b4*/ 	.word	0x00000008
        /*00b8*/ 	.short	0x0100
        /*00ba*/ 	.byte	0x08
	.zero		1


	//   ....[3]....
        /*00bc*/ 	.word	0x00000260
        /*00c0*/ 	.word	0x000000ff
        /*00c4*/ 	.word	0x00000030
        /*00c8*/ 	.short	0x0100
        /*00ca*/ 	.byte	0x08
	.zero		1


	//   ....[4]....
        /*00cc*/ 	.word	0x00000270
        /*00d0*/ 	.word	0x000000ff
        /*00d4*/ 	.word	0x00000010
        /*00d8*/ 	.short	0x0100
        /*00da*/ 	.byte	0x08
	.zero		1


	//   ....[5]....
        /*00dc*/ 	.word	0x00000280
        /*00e0*/ 	.word	0x000000ff
        /*00e4*/ 	.word	0x00000038
        /*00e8*/ 	.short	0x0100
        /*00ea*/ 	.byte	0x08
	.zero		1


	//   ....[6]....
        /*00ec*/ 	.word	0x00000290
        /*00f0*/ 	.word	0x000000ff
        /*00f4*/ 	.word	0x00000018
        /*00f8*/ 	.short	0x0100
        /*00fa*/ 	.byte	0x08
	.zero		1


	//   ....[7]....
        /*00fc*/ 	.word	0x000002a0
        /*0100*/ 	.word	0x000000ff
        /*0104*/ 	.word	0x00000040
        /*0108*/ 	.short	0x0100
        /*010a*/ 	.byte	0x08
	.zero		1


	//   ....[8]....
        /*010c*/ 	.word	0x000002b0
        /*0110*/ 	.word	0x000000ff
        /*0114*/ 	.word	0x00000020
        /*0118*/ 	.short	0x0100
        /*011a*/ 	.byte	0x08
	.zero		1


	//   ....[9]....
        /*011c*/ 	.word	0x000002c0
        /*0120*/ 	.word	0x000000ff
        /*0124*/ 	.word	0x00000048
        /*0128*/ 	.short	0x0100
        /*012a*/ 	.byte	0x08
	.zero		1


	//   ....[10]....
        /*012c*/ 	.word	0x000006e0
        /*0130*/ 	.word	0x000000ff
        /*0134*/ 	.word	0x00000060
        /*0138*/ 	.short	0x0100
        /*013a*/ 	.byte	0x06
	.zero		1


	//   ....[11]....
        /*013c*/ 	.word	0x00000760
        /*0140*/ 	.word	0x000000ff
        /*0144*/ 	.word	0x00000068
        /*0148*/ 	.short	0x0100
        /*014a*/ 	.byte	0x06
	.zero		1


	//   ....[12]....
        /*014c*/ 	.word	0x00001700
        /*0150*/ 	.word	0x00000003
        /*0154*/ 	.word	0x00000000
        /*0158*/ 	.short	0x010a
        /*015a*/ 	.byte	0x3f
	.zero		1


	//   ....[13]....
        /*015c*/ 	.word	0x00001760
        /*0160*/ 	.word	0x00000003
        /*0164*/ 	.word	0x00000000
        /*0168*/ 	.short	0x010a
        /*016a*/ 	.byte	0x3f
	.zero		1


	//   ....[14]....
        /*016c*/ 	.word	0x00001ac0
        /*0170*/ 	.word	0x00000005
        /*0174*/ 	.word	0x00000000
        /*0178*/ 	.short	0x010a
        /*017a*/ 	.byte	0x3f
	.zero		1


	//   ....[15]....
        /*017c*/ 	.word	0x00001b00
        /*0180*/ 	.word	0x00000005
        /*0184*/ 	.word	0x00000000
        /*0188*/ 	.short	0x010a
        /*018a*/ 	.byte	0x3f
	.zero		1


	//   ....[16]....
        /*018c*/ 	.word	0x00001d40
        /*0190*/ 	.word	0x00000004
        /*0194*/ 	.word	0x00000000
        /*0198*/ 	.short	0x0101
        /*019a*/ 	.byte	0x3f
	.zero		1


	//   ....[17]....
        /*019c*/ 	.word	0x00001f30
        /*01a0*/ 	.word	0x00000000
        /*01a4*/ 	.word	0x00000000
        /*01a8*/ 	.short	0x0101
        /*01aa*/ 	.byte	0x3f
	.zero		1


	//   ....[18]....
        /*01ac*/ 	.word	0x00007980
        /*01b0*/ 	.word	0x00000017
        /*01b4*/ 	.word	0x00000028
        /*01b8*/ 	.short	0x010a
        /*01ba*/ 	.byte	0x3f
	.zero		1


	//   ....[19]....
        /*01bc*/ 	.word	0x00007d10
        /*01c0*/ 	.word	0x00000006
        /*01c4*/ 	.word	0x00000068
        /*01c8*/ 	.short	0x0101
        /*01ca*/ 	.byte	0x3f
	.zero		1


	//   ....[20]....
        /*01cc*/ 	.word	0x00008450
        /*01d0*/ 	.word	0x00000007
        /*01d4*/ 	.word	0x00000000
        /*01d8*/ 	.short	0x010a
        /*01da*/ 	.byte	0x3f
	.zero		1


	//   ....[21]....
        /*01dc*/ 	.word	0x000084d0
        /*01e0*/ 	.word	0x00000006
        /*01e4*/ 	.word	0x00000000
        /*01e8*/ 	.short	0x010a
        /*01ea*/ 	.byte	0x3f
	.zero		1


	//   ....[22]....
        /*01ec*/ 	.word	0x00008560
        /*01f0*/ 	.word	0x00000007
        /*01f4*/ 	.word	0x00000000
        /*01f8*/ 	.short	0x010a
        /*01fa*/ 	.byte	0x3f
	.zero		1


	//   ....[23]....
        /*01fc*/ 	.word	0x000085f0
        /*0200*/ 	.word	0x00000006
        /*0204*/ 	.word	0x00000000
        /*0208*/ 	.short	0x010a
        /*020a*/ 	.byte	0x3f
	.zero		1


	//   ....[24]....
        /*020c*/ 	.word	0x00008680
        /*0210*/ 	.word	0x00000005
        /*0214*/ 	.word	0x00000000
        /*0218*/ 	.short	0x010a
        /*021a*/ 	.byte	0x3f
	.zero		1


	//   ....[25]....
        /*021c*/ 	.word	0x000086e0
        /*0220*/ 	.word	0x00000003
        /*0224*/ 	.word	0x00000000
        /*0228*/ 	.short	0x010a
        /*022a*/ 	.byte	0x3f
	.zero		1


	//   ....[26]....
        /*022c*/ 	.word	0x00008730
        /*0230*/ 	.word	0x00000005
        /*0234*/ 	.word	0x00000000
        /*0238*/ 	.short	0x010a
        /*023a*/ 	.byte	0x3f
	.zero		1


	//   ....[27]....
        /*023c*/ 	.word	0x00008800
        /*0240*/ 	.word	0x00000017
        /*0244*/ 	.word	0x00000028
        /*0248*/ 	.short	0x010a
        /*024a*/ 	.byte	0x3f
	.zero		1


	//   ....[28]....
        /*024c*/ 	.word	0x000088d0
        /*0250*/ 	.word	0x00000007
        /*0254*/ 	.word	0x00000000
        /*0258*/ 	.short	0x010a
        /*025a*/ 	.byte	0x3f
	.zero		1


	//   ....[29]....
        /*025c*/ 	.word	0x00008920
        /*0260*/ 	.word	0x00000006
        /*0264*/ 	.word	0x00000000
        /*0268*/ 	.short	0x010a
        /*026a*/ 	.byte	0x3f
	.zero		1


	//   ....[30]....
        /*026c*/ 	.word	0x00008970
        /*0270*/ 	.word	0x00000007
        /*0274*/ 	.word	0x00000000
        /*0278*/ 	.short	0x010a
        /*027a*/ 	.byte	0x3f
	.zero		1


	//   ....[31]....
        /*027c*/ 	.word	0x000089c0
        /*0280*/ 	.word	0x00000006
        /*0284*/ 	.word	0x00000000
        /*0288*/ 	.short	0x010a
        /*028a*/ 	.byte	0x3f
	.zero		1


	//----- nvinfo : EIATTR_NUM_MBARRIERS
	.align		4
.L_35:
        /*028c*/ 	.byte	0x03, 0x38
        /*028e*/ 	.short	0x000c


	//----- nvinfo : EIATTR_EXIT_INSTR_OFFSETS
	.align		4
        /*0290*/ 	.byte	0x04, 0x1c
        /*0292*/ 	.short	(.L_37 - .L_36)


	//   ....[0]....
.L_36:
        /*0294*/ 	.word	0x00000990


	//   ....[1]....
        /*0298*/ 	.word	0x000011b0


	//   ....[2]....
        /*029c*/ 	.word	0x00007110


	//   ....[3]....
        /*02a0*/ 	.word	0x00007670


	//   ....[4]....
        /*02a4*/ 	.word	0x000086d0


	//----- nvinfo : EIATTR_MAX_THREADS
	.align		4
.L_37:
        /*02a8*/ 	.byte	0x04, 0x05
        /*02aa*/ 	.short	(.L_39 - .L_38)
.L_38:
        /*02ac*/ 	.word	0x00000180
        /*02b0*/ 	.word	0x00000001
        /*02b4*/ 	.word	0x00000001


	//----- nvinfo : EIATTR_CRS_STACK_SIZE
	.align		4
.L_39:
        /*02b8*/ 	.byte	0x04, 0x1e
        /*02ba*/ 	.short	(.L_41 - .L_40)
.L_40:
        /*02bc*/ 	.word	0x00000000


	//----- nvinfo : EIATTR_CBANK_PARAM_SIZE
	.align		4
.L_41:
        /*02c0*/ 	.byte	0x03, 0x19
        /*02c2*/ 	.short	0x0470


	//----- nvinfo : EIATTR_PARAM_CBANK
	.align		4
        /*02c4*/ 	.byte	0x04, 0x0a
        /*02c6*/ 	.short	(.L_43 - .L_42)
	.align		4
.L_42:
        /*02c8*/ 	.word	index@(.nv.constant0._ZN7cutlass13device_kernelINS_4gemm6kernel13GemmUniversalIN4cute5tupleIJiiiiEEENS1_10collective13CollectiveMmaINS1_34MainloopSm90TmaGmmaWarpSpecializedILi5ENS5_IJNS4_1CILi1EEENSA_ILi2EEESB_EEENS1_35KernelTmaWarpSpecializedCooperativeEEENS5_IJNSA_ILi256EEENSA_ILi64EEENSA_ILi32EEEEEENS_6half_tENS5_IJlSB_lEEESK_SL_NS4_8TiledMMAINS4_8MMA_AtomIJNS4_4SM904GMMA25MMA_64x64x16_F32F16F16_SSILNSP_5MajorE0ELSR_0ELNSP_7ScaleInE1ELSS_1EEEEEENS4_6LayoutINS5_IJSC_SB_SB_EEENS5_IJSB_NSA_ILi0EEESX_EEEEENS5_IJNS4_10UnderscoreES10_S10_EEEEENS4_23SM90_TMA_LOAD_MULTICASTENS4_14ComposedLayoutINS4_7SwizzleILi2ELi4ELi3EEENS4_18smem_ptr_flag_bitsILi16EEENSV_INS5_IJNSA_ILi8EEESI_EEENS5_IJSI_SB_EEEEEEEvNS4_8identityENS4_13SM90_TMA_LOADES1D_vS1E_EENS_8epilogue10collective6detail29Sm90TmaWarpSpecializedAdapterINS1I_15DefaultEpilogueISK_SL_SL_NS1H_6thread17LinearCombinationISK_Li1EffLNS1M_9ScaleType4KindE0ELNS_15FloatRoundStyleE2ESK_EENS1_15EpilogueDefaultEEEEEvvEEEEvNT_6ParamsE)
        /*02cc*/ 	.short	0x0210
        /*02ce*/ 	.short	0x0470


	//----- nvinfo : EIATTR_SW_WAR
	.align		4
.L_43:
        /*02d0*/ 	.byte	0x04, 0x36
        /*02d2*/ 	.short	(.L_45 - .L_44)
.L_44:
        /*02d4*/ 	.word	0x00000008
.L_45:


//--------------------- .nv.callgraph             --------------------------
	.section	.nv.callgraph,"",@"SHT_CUDA_CALLGRAPH"
	.align	4
	.sectionentsize	8
	.align		4
        /*0000*/ 	.word	0x00000000
	.align		4
        /*0004*/ 	.word	0xffffffff
	.align		4
        /*0008*/ 	.word	index@(_ZN7cutlass13device_kernelINS_4gemm6kernel13GemmUniversalIN4cute5tupleIJiiiiEEENS1_10collective13CollectiveMmaINS1_34MainloopSm90TmaGmmaWarpSpecializedILi5ENS5_IJNS4_1CILi1EEENSA_ILi2EEESB_EEENS1_35KernelTmaWarpSpecializedCooperativeEEENS5_IJNSA_ILi256EEENSA_ILi64EEENSA_ILi32EEEEEENS_6half_tENS5_IJlSB_lEEESK_SL_NS4_8TiledMMAINS4_8MMA_AtomIJNS4_4SM904GMMA25MMA_64x64x16_F32F16F16_SSILNSP_5MajorE0ELSR_0ELNSP_7ScaleInE1ELSS_1EEEEEENS4_6LayoutINS5_IJSC_SB_SB_EEENS5_IJSB_NSA_ILi0EEESX_EEEEENS5_IJNS4_10UnderscoreES10_S10_EEEEENS4_23SM90_TMA_LOAD_MULTICASTENS4_14ComposedLayoutINS4_7SwizzleILi2ELi4ELi3EEENS4_18smem_ptr_flag_bitsILi16EEENSV_INS5_IJNSA_ILi8EEESI_EEENS5_IJSI_SB_EEEEEEEvNS4_8identityENS4_13SM90_TMA_LOADES1D_vS1E_EENS_8epilogue10collective6detail29Sm90TmaWarpSpecializedAdapterINS1I_15DefaultEpilogueISK_SL_SL_NS1H_6thread17LinearCombinationISK_Li1EffLNS1M_9ScaleType4KindE0ELNS_15FloatRoundStyleE2ESK_EENS1_15EpilogueDefaultEEEEEvvEEEEvNT_6ParamsE)
	.align		4
        /*000c*/ 	.word	index@(__assertfail)
	.align		4
        /*0010*/ 	.word	0x00000000
	.align		4
        /*0014*/ 	.word	0xfffffffe
	.align		4
        /*0018*/ 	.word	0x00000000
	.align		4
        /*001c*/ 	.word	0xfffffffd
	.align		4
        /*0020*/ 	.word	0x00000000
	.align		4
        /*0024*/ 	.word	0xfffffffc


//--------------------- .nv.constant4             --------------------------
	.section	.nv.constant4,"a",@progbits
	.align	8
	.align		8
.nv.constant4:
        /*0000*/ 	.dword	__assertfail
	.align		8
        /*0008*/ 	.dword	__unnamed_1
	.align		8
        /*0010*/ 	.dword	_ZN39_INTERNAL_25c7e381_4_k_cu_a567bffc_32724cuda3std3__45__cpo5beginE
	.align		8
        /*0018*/ 	.dword	_ZN39_INTERNAL_25c7e381_4_k_cu_a567bffc_32724cuda3std3__45__cpo3endE
	.align		8
        /*0020*/ 	.dword	_ZN39_INTERNAL_25c7e381_4_k_cu_a567bffc_32724cuda3std3__45__cpo6cbeginE
	.align		8
        /*0028*/ 	.dword	_ZN39_INTERNAL_25c7e381_4_k_cu_a567bffc_32724cuda3std3__45__cpo4cendE
	.align		8
        /*0030*/ 	.dword	_ZN39_INTERNAL_25c7e381_4_k_cu_a567bffc_32724cuda3std3__441_GLOBAL__N__25c7e381_4_k_cu_a567bffc_32726ignoreE
	.align		8
        /*0038*/ 	.dword	_ZN39_INTERNAL_25c7e381_4_k_cu_a567bffc_32724cuda3std3__419piecewise_constructE
	.align		8
        /*0040*/ 	.dword	_ZN39_INTERNAL_25c7e381_4_k_cu_a567bffc_32724cuda3std3__48in_placeE
	.align		8
        /*0048*/ 	.dword	_ZN39_INTERNAL_25c7e381_4_k_cu_a567bffc_32724cuda3std6ranges3__45__cpo4swapE
	.align		8
        /*0050*/ 	.dword	_ZN39_INTERNAL_25c7e381_4_k_cu_a567bffc_32724cuda3std6ranges3__45__cpo9iter_moveE
	.align		8
        /*0058*/ 	.dword	_ZN39_INTERNAL_25c7e381_4_k_cu_a567bffc_32724cute7productE
	.align		8
        /*0060*/ 	.dword	_ZN39_INTERNAL_25c7e381_4_k_cu_a567bffc_32724cute1_E
	.align		8
        /*0068*/ 	.dword	$str$22
	.align		8
        /*0070*/ 	.dword	$str$23


//--------------------- .text._ZN7cutlass13device_kernelINS_4gemm6kernel13GemmUniversalIN4cute5tupleIJiiiiEEENS1_10collective13CollectiveMmaINS1_34MainloopSm90TmaGmmaWarpSpecializedILi5ENS5_IJNS4_1CILi1EEENSA_ILi2EEESB_EEENS1_35KernelTmaWarpSpecializedCooperativeEEENS5_IJNSA_ILi256EEENSA_ILi64EEENSA_ILi32EEEEEENS_6half_tENS5_IJlSB_lEEESK_SL_NS4_8TiledMMAINS4_8MMA_AtomIJNS4_4SM904GMMA25MMA_64x64x16_F32F16F16_SSILNSP_5MajorE0ELSR_0ELNSP_7ScaleInE1ELSS_1EEEEEENS4_6LayoutINS5_IJSC_SB_SB_EEENS5_IJSB_NSA_ILi0EEESX_EEEEENS5_IJNS4_10UnderscoreES10_S10_EEEEENS4_23SM90_TMA_LOAD_MULTICASTENS4_14ComposedLayoutINS4_7SwizzleILi2ELi4ELi3EEENS4_18smem_ptr_flag_bitsILi16EEENSV_INS5_IJNSA_ILi8EEESI_EEENS5_IJSI_SB_EEEEEEEvNS4_8identityENS4_13SM90_TMA_LOADES1D_vS1E_EENS_8epilogue10collective6detail29Sm90TmaWarpSpecializedAdapterINS1I_15DefaultEpilogueISK_SL_SL_NS1H_6thread17LinearCombinationISK_Li1EffLNS1M_9ScaleType4KindE0ELNS_15FloatRoundStyleE2ESK_EENS1_15EpilogueDefaultEEEEEvvEEEEvNT_6ParamsE --------------------------
	.section	.text._ZN7cutlass13device_kernelINS_4gemm6kernel13GemmUniversalIN4cute5tupleIJiiiiEEENS1_10collective13CollectiveMmaINS1_34MainloopSm90TmaGmmaWarpSpecializedILi5ENS5_IJNS4_1CILi1EEENSA_ILi2EEESB_EEENS1_35KernelTmaWarpSpecializedCooperativeEEENS5_IJNSA_ILi256EEENSA_ILi64EEENSA_ILi32EEEEEENS_6half_tENS5_IJlSB_lEEESK_SL_NS4_8TiledMMAINS4_8MMA_AtomIJNS4_4SM904GMMA25MMA_64x64x16_F32F16F16_SSILNSP_5MajorE0ELSR_0ELNSP_7ScaleInE1ELSS_1EEEEEENS4_6LayoutINS5_IJSC_SB_SB_EEENS5_IJSB_NSA_ILi0EEESX_EEEEENS5_IJNS4_10UnderscoreES10_S10_EEEEENS4_23SM90_TMA_LOAD_MULTICASTENS4_14ComposedLayoutINS4_7SwizzleILi2ELi4ELi3EEENS4_18smem_ptr_flag_bitsILi16EEENSV_INS5_IJNSA_ILi8EEESI_EEENS5_IJSI_SB_EEEEEEEvNS4_8identityENS4_13SM90_TMA_LOADES1D_vS1E_EENS_8epilogue10collective6detail29Sm90TmaWarpSpecializedAdapterINS1I_15DefaultEpilogueISK_SL_SL_NS1H_6thread17LinearCombinationISK_Li1EffLNS1M_9ScaleType4KindE0ELNS_15FloatRoundStyleE2ESK_EENS1_15EpilogueDefaultEEEEEvvEEEEvNT_6ParamsE,"ax",@progbits
	.align	128
.text._ZN7cutlass13device_kernelINS_4gemm6kernel13GemmUniversalIN4cute5tupleIJiiiiEEENS1_10collective13CollectiveMmaINS1_34MainloopSm90TmaGmmaWarpSpecializedILi5ENS5_IJNS4_1CILi1EEENSA_ILi2EEESB_EEENS1_35KernelTmaWarpSpecializedCooperativeEEENS5_IJNSA_ILi256EEENSA_ILi64EEENSA_ILi32EEEEEENS_6half_tENS5_IJlSB_lEEESK_SL_NS4_8TiledMMAINS4_8MMA_AtomIJNS4_4SM904GMMA25MMA_64x64x16_F32F16F16_SSILNSP_5MajorE0ELSR_0ELNSP_7ScaleInE1ELSS_1EEEEEENS4_6LayoutINS5_IJSC_SB_SB_EEENS5_IJSB_NSA_ILi0EEESX_EEEEENS5_IJNS4_10UnderscoreES10_S10_EEEEENS4_23SM90_TMA_LOAD_MULTICASTENS4_14ComposedLayoutINS4_7SwizzleILi2ELi4ELi3EEENS4_18smem_ptr_flag_bitsILi16EEENSV_INS5_IJNSA_ILi8EEESI_EEENS5_IJSI_SB_EEEEEEEvNS4_8identityENS4_13SM90_TMA_LOADES1D_vS1E_EENS_8epilogue10collective6detail29Sm90TmaWarpSpecializedAdapterINS1I_15DefaultEpilogueISK_SL_SL_NS1H_6thread17LinearCombinationISK_Li1EffLNS1M_9ScaleType4KindE0ELNS_15FloatRoundStyleE2ESK_EENS1_15EpilogueDefaultEEEEEvvEEEEvNT_6ParamsE:
        .type           _ZN7cutlass13device_kernelINS_4gemm6kernel13GemmUniversalIN4cute5tupleIJiiiiEEENS1_10collective13CollectiveMmaINS1_34MainloopSm90TmaGmmaWarpSpecializedILi5ENS5_IJNS4_1CILi1EEENSA_ILi2EEESB_EEENS1_35KernelTmaWarpSpecializedCooperativeEEENS5_IJNSA_ILi256EEENSA_ILi64EEENSA_ILi32EEEEEENS_6half_tENS5_IJlSB_lEEESK_SL_NS4_8TiledMMAINS4_8MMA_AtomIJNS4_4SM904GMMA25MMA_64x64x16_F32F16F16_SSILNSP_5MajorE0ELSR_0ELNSP_7ScaleInE1ELSS_1EEEEEENS4_6LayoutINS5_IJSC_SB_SB_EEENS5_IJSB_NSA_ILi0EEESX_EEEEENS5_IJNS4_10UnderscoreES10_S10_EEEEENS4_23SM90_TMA_LOAD_MULTICASTENS4_14ComposedLayoutINS4_7SwizzleILi2ELi4ELi3EEENS4_18smem_ptr_flag_bitsILi16EEENSV_INS5_IJNSA_ILi8EEESI_EEENS5_IJSI_SB_EEEEEEEvNS4_8identityENS4_13SM90_TMA_LOADES1D_vS1E_EENS_8epilogue10collective6detail29Sm90TmaWarpSpecializedAdapterINS1I_15DefaultEpilogueISK_SL_SL_NS1H_6thread17LinearCombinationISK_Li1EffLNS1M_9ScaleType4KindE0ELNS_15FloatRoundStyleE2ESK_EENS1_15EpilogueDefaultEEEEEvvEEEEvNT_6ParamsE,@function
        .size           _ZN7cutlass13device_kernelINS_4gemm6kernel13GemmUniversalIN4cute5tupleIJiiiiEEENS1_10collective13CollectiveMmaINS1_34MainloopSm90TmaGmmaWarpSpecializedILi5ENS5_IJNS4_1CILi1EEENSA_ILi2EEESB_EEENS1_35KernelTmaWarpSpecializedCooperativeEEENS5_IJNSA_ILi256EEENSA_ILi64EEENSA_ILi32EEEEEENS_6half_tENS5_IJlSB_lEEESK_SL_NS4_8TiledMMAINS4_8MMA_AtomIJNS4_4SM904GMMA25MMA_64x64x16_F32F16F16_SSILNSP_5MajorE0ELSR_0ELNSP_7ScaleInE1ELSS_1EEEEEENS4_6LayoutINS5_IJSC_SB_SB_EEENS5_IJSB_NSA_ILi0EEESX_EEEEENS5_IJNS4_10UnderscoreES10_S10_EEEEENS4_23SM90_TMA_LOAD_MULTICASTENS4_14ComposedLayoutINS4_7SwizzleILi2ELi4ELi3EEENS4_18smem_ptr_flag_bitsILi16EEENSV_INS5_IJNSA_ILi8EEESI_EEENS5_IJSI_SB_EEEEEEEvNS4_8identityENS4_13SM90_TMA_LOADES1D_vS1E_EENS_8epilogue10collective6detail29Sm90TmaWarpSpecializedAdapterINS1I_15DefaultEpilogueISK_SL_SL_NS1H_6thread17LinearCombinationISK_Li1EffLNS1M_9ScaleType4KindE0ELNS_15FloatRoundStyleE2ESK_EENS1_15EpilogueDefaultEEEEEvvEEEEvNT_6ParamsE,(.L_x_197 - _ZN7cutlass13device_kernelINS_4gemm6kernel13GemmUniversalIN4cute5tupleIJiiiiEEENS1_10collective13CollectiveMmaINS1_34MainloopSm90TmaGmmaWarpSpecializedILi5ENS5_IJNS4_1CILi1EEENSA_ILi2EEESB_EEENS1_35KernelTmaWarpSpecializedCooperativeEEENS5_IJNSA_ILi256EEENSA_ILi64EEENSA_ILi32EEEEEENS_6half_tENS5_IJlSB_lEEESK_SL_NS4_8TiledMMAINS4_8MMA_AtomIJNS4_4SM904GMMA25MMA_64x64x16_F32F16F16_SSILNSP_5MajorE0ELSR_0ELNSP_7ScaleInE1ELSS_1EEEEEENS4_6LayoutINS5_IJSC_SB_SB_EEENS5_IJSB_NSA_ILi0EEESX_EEEEENS5_IJNS4_10UnderscoreES10_S10_EEEEENS4_23SM90_TMA_LOAD_MULTICASTENS4_14ComposedLayoutINS4_7SwizzleILi2ELi4ELi3EEENS4_18smem_ptr_flag_bitsILi16EEENSV_INS5_IJNSA_ILi8EEESI_EEENS5_IJSI_SB_EEEEEEEvNS4_8identityENS4_13SM90_TMA_LOADES1D_vS1E_EENS_8epilogue10collective6detail29Sm90TmaWarpSpecializedAdapterINS1I_15DefaultEpilogueISK_SL_SL_NS1H_6thread17LinearCombinationISK_Li1EffLNS1M_9ScaleType4KindE0ELNS_15FloatRoundStyleE2ESK_EENS1_15EpilogueDefaultEEEEEvvEEEEvNT_6ParamsE)
        .other          _ZN7cutlass13device_kernelINS_4gemm6kernel13GemmUniversalIN4cute5tupleIJiiiiEEENS1_10collective13CollectiveMmaINS1_34MainloopSm90TmaGmmaWarpSpecializedILi5ENS5_IJNS4_1CILi1EEENSA_ILi2EEESB_EEENS1_35KernelTmaWarpSpecializedCooperativeEEENS5_IJNSA_ILi256EEENSA_ILi64EEENSA_ILi32EEEEEENS_6half_tENS5_IJlSB_lEEESK_SL_NS4_8TiledMMAINS4_8MMA_AtomIJNS4_4SM904GMMA25MMA_64x64x16_F32F16F16_SSILNSP_5MajorE0ELSR_0ELNSP_7ScaleInE1ELSS_1EEEEEENS4_6LayoutINS5_IJSC_SB_SB_EEENS5_IJSB_NSA_ILi0EEESX_EEEEENS5_IJNS4_10UnderscoreES10_S10_EEEEENS4_23SM90_TMA_LOAD_MULTICASTENS4_14ComposedLayoutINS4_7SwizzleILi2ELi4ELi3EEENS4_18smem_ptr_flag_bitsILi16EEENSV_INS5_IJNSA_ILi8EEESI_EEENS5_IJSI_SB_EEEEEEEvNS4_8identityENS4_13SM90_TMA_LOADES1D_vS1E_EENS_8epilogue10collective6detail29Sm90TmaWarpSpecializedAdapterINS1I_15DefaultEpilogueISK_SL_SL_NS1H_6thread17LinearCombinationISK_Li1EffLNS1M_9ScaleType4KindE0ELNS_15FloatRoundStyleE2ESK_EENS1_15EpilogueDefaultEEEEEvvEEEEvNT_6ParamsE,@"STO_CUDA_ENTRY STV_DEFAULT"
_ZN7cutlass13device_kernelINS_4gemm6kernel13GemmUniversalIN4cute5tupleIJiiiiEEENS1_10collective13CollectiveMmaINS1_34MainloopSm90TmaGmmaWarpSpecializedILi5ENS5_IJNS4_1CILi1EEENSA_ILi2EEESB_EEENS1_35KernelTmaWarpSpecializedCooperativeEEENS5_IJNSA_ILi256EEENSA_ILi64EEENSA_ILi32EEEEEENS_6half_tENS5_IJlSB_lEEESK_SL_NS4_8TiledMMAINS4_8MMA_AtomIJNS4_4SM904GMMA25MMA_64x64x16_F32F16F16_SSILNSP_5MajorE0ELSR_0ELNSP_7ScaleInE1ELSS_1EEEEEENS4_6LayoutINS5_IJSC_SB_SB_EEENS5_IJSB_NSA_ILi0EEESX_EEEEENS5_IJNS4_10UnderscoreES10_S10_EEEEENS4_23SM90_TMA_LOAD_MULTICASTENS4_14ComposedLayoutINS4_7SwizzleILi2ELi4ELi3EEENS4_18smem_ptr_flag_bitsILi16EEENSV_INS5_IJNSA_ILi8EEESI_EEENS5_IJSI_SB_EEEEEEEvNS4_8identityENS4_13SM90_TMA_LOADES1D_vS1E_EENS_8epilogue10collective6detail29Sm90TmaWarpSpecializedAdapterINS1I_15DefaultEpilogueISK_SL_SL_NS1H_6thread17LinearCombinationISK_Li1EffLNS1M_9ScaleType4KindE0ELNS_15FloatRoundStyleE2ESK_EENS1_15EpilogueDefaultEEEEEvvEEEEvNT_6ParamsE:
[----:B------:R-:W0:Y:S01]  /*0000*/  LDC R1, c[0x0][0x28] ;  /* 0x00000a00ff017b82 */ /* 0x000e220000000800 */
[----:B------:R-:W1:Y:S01]  /*0010*/  S2R R97, SR_TID.X ;  /* 0x0000000000617919 */ /* 0x000e620000002100 */
[----:B------:R-:W-:Y:S01]  /*0020*/  ELECT P0, URZ, PT ;  /* 0x00000000003f782f */ /* 0x000fe20003800000 */
[----:B------:R-:W-:Y:S01]  /*0030*/  BSSY B0, `(.L_x_0) ;  /* 0x000000f000007945 */ /* 0x000fe20003800000 */
[--C-:B-1----:R-:W-:Y:S02]  /*0040*/  SHF.R.U32.HI R0, RZ, 0x5, R97.reuse ;  /* 0x00000005ff007819 */ /* 0x102fe40000011661 */
[----:B------:R-:W-:-:S03]  /*0050*/  SHF.R.U32.HI R6, RZ, 0x7, R97 ;  /* 0x00000007ff067819 */ /* 0x000fc60000011661 */
[----:B------:R-:W1:Y:S04]  /*0060*/  SHFL.IDX PT, R3, R0, RZ, 0x1f ;  /* 0x00001fff00037589 */ /* 0x000e6800000e0000 */
[----:B------:R2:W3:Y:S01]  /*0070*/  SHFL.IDX PT, R2, R6, RZ, 0x1f ;  /* 0x00001fff06027589 */ /* 0x0004e200000e0000 */
[----:B-1----:R-:W-:-:S13]  /*0080*/  ISETP.NE.OR P0, PT, R3, RZ, !P0 ;  /* 0x000000ff0300720c */ /* 0x002fda0004705670 */
[----:B0-23--:R-:W-:Y:S05]  /*0090*/  @P0 BRA `(.L_x_1) ;  /* 0x0000000000200947 */ /* 0x00dfea0003800000 */
[----:B------:R-:W-:Y:S02]  /*00a0*/  ULDC.64 UR4, c[0x0][0x198] ;  /* 0x0000660000047ab9 */ /* 0x000fe40000000a00 */
[----:B------:R-:W-:Y:S02]  /*00b0*/  UIADD3 UR6, UP0, UR4, 0xf0, URZ ;  /* 0x000000f004067890 */ /* 0x000fe4000ff1e03f */
[----:B------:R-:W-:Y:S02]  /*00c0*/  UIADD3 UR4, UP1, UR4, 0x1f0, URZ ;  /* 0x000001f004047890 */ /* 0x000fe4000ff3e03f */
[----:B------:R-:W-:Y:S02]  /*00d0*/  UIADD3.X UR7, URZ, UR5, URZ, UP0, !UPT ;  /* 0x000000053f077290 */ /* 0x000fe400087fe43f */
[----:B------:R-:W-:-:S07]  /*00e0*/  UIADD3.X UR5, URZ, UR5, URZ, UP1, !UPT ;  /* 0x000000053f057290 */ /* 0x000fce0008ffe43f */
[----:B------:R0:W-:Y:S02]  /*00f0*/  UTMACCTL.PF [UR6] ;  /* 0x00000000060079b9 */ /* 0x0001e40008040000 */
[----:B------:R0:W-:Y:S02]  /*0100*/  UTMACCTL.PF [UR4] ;  /* 0x00000000040079b9 */ /* 0x0001e40008040000 */
[----:B0-----:R-:W-:Y:S01]  /*0110*/  NOP ;  /* 0x0000000000007918 */ /* 0x001fe20000000000 */
.L_x_1:
[----:B------:R-:W-:Y:S05]  /*0120*/  BSYNC B0 ;  /* 0x0000000000007941 */ /* 0x000fea0003800000 */
.L_x_0:
[----:B------:R-:W0:Y:S02]  /*0130*/  SHFL.IDX PT, R5, R0, RZ, 0x1f ;  /* 0x00001fff00057589 */ /* 0x000e2400000e0000 */
[----:B0-----:R-:W-:-:S13]  /*0140*/  ISETP.NE.AND P0, PT, R5, RZ, PT ;  /* 0x000000ff0500720c */ /* 0x001fda0003f05270 */
[----:B------:R-:W-:Y:S05]  /*0150*/  @P0 BRA `(.L_x_2) ;  /* 0x0000000000600947 */ /* 0x000fea0003800000 */
[----:B------:R-:W0:Y:S01]  /*0160*/  S2UR UR8, SR_CgaCtaId ;  /* 0x00000000000879c3 */ /* 0x000e220000008800 */
[----:B------:R-:W-:Y:S01]  /*0170*/  UMOV UR4, 0x400 ;  /* 0x0000040000047882 */ /* 0x000fe20000000000 */
[----:B------:R-:W-:Y:S01]  /*0180*/  UMOV UR5, 0x1 ;  /* 0x0000000100057882 */ /* 0x000fe20000000000 */
[----:B------:R-:W-:Y:S01]  /*0190*/  UMOV UR6, 0x4 ;  /* 0x0000000400067882 */ /* 0x000fe20000000000 */
[----:B------:R-:W-:Y:S01]  /*01a0*/  ELECT P0, URZ, PT ;  /* 0x00000000003f782f */ /* 0x000fe20003800000 */
[----:B------:R-:W-:-:S04]  /*01b0*/  UIADD3 UR6, -UR6, 0x100000, URZ ;  /* 0x0010000006067890 */ /* 0x000fc8000fffe13f */
[----:B------:R-:W-:Y:S02]  /*01c0*/  USHF.L.U32 UR7, UR6, 0xb, URZ ;  /* 0x0000000b06077899 */ /* 0x000fe4000800063f */
[----:B------:R-:W-:Y:S02]  /*01d0*/  USHF.L.U32 UR6, UR6, 0x1, URZ ;  /* 0x0000000106067899 */ /* 0x000fe4000800063f */
[----:B0-----:R-:W-:Y:S02]  /*01e0*/  ULEA UR8, UR8, UR4, 0x18 ;  /* 0x0000000408087291 */ /* 0x001fe4000f8ec03f */
[----:B------:R-:W-:-:S04]  /*01f0*/  UIADD3 UR4, -UR5, 0x100000, URZ ;  /* 0x0010000005047890 */ /* 0x000fc8000fffe13f */
[----:B------:R-:W-:Y:S02]  /*0200*/  USHF.L.U32 UR5, UR4, 0xb, URZ ;  /* 0x0000000b04057899 */ /* 0x000fe4000800063f */
[----:B------:R-:W-:Y:S01]  /*0210*/  USHF.L.U32 UR4, UR4, 0x1, URZ ;  /* 0x0000000104047899 */ /* 0x000fe2000800063f */
[----:B------:R-:W0:Y:S11]  /*0220*/  FENCE.VIEW.ASYNC.S ;  /* 0x00000000000073c6 */ /* 0x000e360000000000 */
[----:B0-----:R0:W1:Y:S01]  /*0230*/  SYNCS.EXCH.64 URZ, [UR8], UR4 ;  /* 0x00000004083f75b2 */ /* 0x0010620008000100 */
[----:B------:R0:W2:Y:S01]  /*0240*/  SYNCS.EXCH.64 URZ, [UR8+0x28], UR6 ;  /* 0x00002806083f75b2 */ /* 0x0000a20008000100 */
[----:B------:R0:W3:Y:S01]  /*0250*/  SYNCS.EXCH.64 URZ, [UR8+0x8], UR4 ;  /* 0x00000804083f75b2 */ /* 0x0000e20008000100 */
[----:B------:R0:W4:Y:S01]  /*0260*/  SYNCS.EXCH.64 URZ, [UR8+0x30], UR6 ;  /* 0x00003006083f75b2 */ /* 0x0001220008000100 */
[----:B------:R0:W0:Y:S01]  /*0270*/  SYNCS.EXCH.64 URZ, [UR8+0x10], UR4 ;  /* 0x00001004083f75b2 */ /* 0x0000220008000100 */
[----:B------:R0:W0:Y:S01]  /*0280*/  SYNCS.EXCH.64 URZ, [UR8+0x38], UR6 ;  /* 0x00003806083f75b2 */ /* 0x0000220008000100 */
[----:B------:R0:W0:Y:S01]  /*0290*/  SYNCS.EXCH.64 URZ, [UR8+0x18], UR4 ;  /* 0x00001804083f75b2 */ /* 0x0000220008000100 */
[----:B------:R0:W0:Y:S01]  /*02a0*/  SYNCS.EXCH.64 URZ, [UR8+0x40], UR6 ;  /* 0x00004006083f75b2 */ /* 0x0000220008000100 */
[----:B------:R0:W0:Y:S01]  /*02b0*/  SYNCS.EXCH.64 URZ, [UR8+0x20], UR4 ;  /* 0x00002004083f75b2 */ /* 0x0000220008000100 */
[----:B------:R0:W0:Y:S01]  /*02c0*/  SYNCS.EXCH.64 URZ, [UR8+0x48], UR6 ;  /* 0x00004806083f75b2 */ /* 0x0000220008000100 */
[----:B------:R-:W-:Y:S01]  /*02d0*/  NOP ;  /* 0x0000000000007918 */ /* 0x000fe20000000000 */
.L_x_2:
[----:B------:R-:W5:Y:S01]  /*02e0*/  SHFL.IDX PT, R0, R0, RZ, 0x1f ;  /* 0x00001fff00007589 */ /* 0x000f6200000e0000 */
[----:B------:R-:W-:Y:S01]  /*02f0*/  SHF.R.S32.HI R8, RZ, 0x1f, R97 ;  /* 0x0000001fff087819 */ /* 0x000fe20000011461 */
[----:B0-----:R-:W0:Y:S01]  /*0300*/  S2UR UR8, SR_CTAID.X ;  /* 0x00000000000879c3 */ /* 0x001e220000002500 */
[----:B------:R-:W-:Y:S01]  /*0310*/  ELECT P0, URZ, PT ;  /* 0x00000000003f782f */ /* 0x000fe20003800000 */
[----:B------:R-:W1:Y:S01]  /*0320*/  S2R R4, SR_CTAID.Y ;  /* 0x0000000000047919 */ /* 0x000e620000002600 */
[----:B------:R-:W-:Y:S01]  /*0330*/  LEA.HI R8, R8, R97, RZ, 0x7 ;  /* 0x0000006108087211 */ /* 0x000fe200078f38ff */
[----:B------:R-:W-:Y:S01]  /*0340*/  ULDC UR4, c[0x0][0x154] ;  /* 0x0000550000047ab9 */ /* 0x000fe20000000800 */
[----:B------:R-:W-:Y:S01]  /*0350*/  SHF.R.S32.HI R10, RZ, 0x1f, R5 ;  /* 0x0000001fff0a7819 */ /* 0x000fe20000011405 */
[----:B------:R-:W-:Y:S01]  /*0360*/  NOP ;  /* 0x0000000000007918 */ /* 0x000fe20000000000 */
[----:B------:R-:W-:Y:S01]  /*0370*/  LOP3.LUT R8, R8, 0xffffff80, RZ, 0xc0, !PT ;  /* 0xffffff8008087812 */ /* 0x000fe200078ec0ff */
[----:B------:R-:W2:Y:S01]  /*0380*/  LDC R14, c[0x0][0x140] ;  /* 0x00005000ff0e7b82 */ /* 0x000ea20000000800 */
[----:B------:R-:W-:Y:S01]  /*0390*/  LEA.HI R10, R10, R5, RZ, 0x2 ;  /* 0x000000050a0a7211 */ /* 0x000fe200078f10ff */
[----:B------:R-:W-:-:S02]  /*03a0*/  NOP ;  /* 0x0000000000007918 */ /* 0x000fc40000000000 */
[----:B------:R-:W-:Y:S01]  /*03b0*/  IMAD.IADD R8, R97, 0x1, -R8 ;  /* 0x0000000161087824 */ /* 0x000fe200078e0a08 */
[----:B------:R-:W-:-:S03]  /*03c0*/  LOP3.LUT R10, R10, 0x3ffffffc, RZ, 0xc0, !PT ;  /* 0x3ffffffc0a0a7812 */ /* 0x000fc600078ec0ff */
[----:B------:R-:W3:Y:S01]  /*03d0*/  LDC R12, c[0x0][0x144] ;  /* 0x00005100ff0c7b82 */ /* 0x000ee20000000800 */
[----:B------:R-:W-:Y:S01]  /*03e0*/  SHF.R.S32.HI R7, RZ, 0x1f, R8 ;  /* 0x0000001fff077819 */ /* 0x000fe20000011408 */
[----:B------:R-:W-:Y:S01]  /*03f0*/  IMAD.IADD R10, R5, 0x1, -R10 ;  /* 0x00000001050a7824 */ /* 0x000fe200078e0a0a */
[----:B------:R-:W-:Y:S02]  /*0400*/  LOP3.LUT P2, RZ, R8, 0x7, RZ, 0xc0, !PT ;  /* 0x0000000708ff7812 */ /* 0x000fe4000784c0ff */
[----:B------:R-:W-:Y:S01]  /*0410*/  LEA.HI R7, R7, R8, RZ, 0x3 ;  /* 0x0000000807077211 */ /* 0x000fe200078f18ff */
[----:B------:R-:W-:Y:S01]  /*0420*/  VIADD R8, R2, 0xffffffff ;  /* 0xffffffff02087836 */ /* 0x000fe20000000000 */
[----:B-----5:R-:W-:Y:S02]  /*0430*/  ISETP.NE.OR P0, PT, R0, RZ, !P0 ;  /* 0x000000ff0000720c */ /* 0x020fe40004705670 */
[--C-:B------:R-:W-:Y:S02]  /*0440*/  SHF.R.S32.HI R0, RZ, 0x3, R7.reuse ;  /* 0x00000003ff007819 */ /* 0x100fe40000011407 */
[----:B------:R-:W-:-:S02]  /*0450*/  SHF.R.S32.HI R7, RZ, 0x1f, R7 ;  /* 0x0000001fff077819 */ /* 0x000fc40000011407 */
[----:B0-----:R-:W-:Y:S02]  /*0460*/  I2FP.F32.U32 R11, UR8 ;  /* 0x00000008000b7c45 */ /* 0x001fe40008201000 */
[----:B------:R-:W-:Y:S02]  /*0470*/  LEA.HI R7, R7, R0, RZ, 0x2 ;  /* 0x0000000007077211 */ /* 0x000fe400078f10ff */
[----:B--2---:R-:W-:Y:S02]  /*0480*/  ISETP.EQ.U32.AND P3, PT, R14, 0x1, PT ;  /* 0x000000010e00780c */ /* 0x004fe40003f62070 */
[----:B-1----:R-:W-:Y:S01]  /*0490*/  I2FP.F32.U32 R9, R4 ;  /* 0x0000000400097245 */ /* 0x002fe20000201000 */
[----:B------:R-:W-:Y:S01]  /*04a0*/  VOTEU.ALL UP0, P0 ;  /* 0x00000000003f7886 */ /* 0x000fe20000000000 */
[----:B------:R-:W-:Y:S01]  /*04b0*/  LOP3.LUT R7, R7, 0xfffffffc, RZ, 0xc0, !PT ;  /* 0xfffffffc07077812 */ /* 0x000fe200078ec0ff */
[----:B------:R-:W-:Y:S01]  /*04c0*/  VOTEU.ALL UP1, P0 ;  /* 0x00000000003f7886 */ /* 0x000fe20000020000 */
[----:B------:R-:W-:Y:S01]  /*04d0*/  ISETP.GE.U32.AND P5, PT, R8, 0x2, PT ;  /* 0x000000020800780c */ /* 0x000fe20003fa6070 */
[----:B------:R-:W-:Y:S01]  /*04e0*/  FMUL R13, R9, UR4 ;  /* 0x00000004090d7c20 */ /* 0x000fe20008400000 */
[----:B------:R-:W0:Y:S01]  /*04f0*/  @!UP0 S2UR UR7, SR_CgaCtaId ;  /* 0x00000000000789c3 */ /* 0x000e220000008800 */
[----:B------:R-:W-:Y:S01]  /*0500*/  ULDC UR4, c[0x0][0x150] ;  /* 0x0000540000047ab9 */ /* 0x000fe20000000800 */
[----:B------:R-:W-:-:S02]  /*0510*/  IMAD.IADD R7, R0, 0x1, -R7 ;  /* 0x0000000100077824 */ /* 0x000fc400078e0a07 */
[----:B------:R-:W-:Y:S01]  /*0520*/  FMUL R11, R11, UR4 ;  /* 0x000000040b0b7c20 */ /* 0x000fe20008400000 */
[----:B------:R-:W-:Y:S01]  /*0530*/  SHF.R.S32.HI R0, RZ, 0x1f, R3 ;  /* 0x0000001fff007819 */ /* 0x000fe20000011403 */
[----:B------:R-:W1:Y:S01]  /*0540*/  F2I.U32.TRUNC.NTZ R13, R13 ;  /* 0x0000000d000d7305 */ /* 0x000e62000020f000 */
[----:B------:R-:W-:Y:S01]  /*0550*/  IMAD R7, R10, 0x4, R7 ;  /* 0x000000040a077824 */ /* 0x000fe200078e0207 */
[----:B------:R-:W-:Y:S01]  /*0560*/  UMOV UR4, 0x20 ;  /* 0x0000002000047882 */ /* 0x000fe20000000000 */
[----:B------:R-:W2:Y:S01]  /*0570*/  LDC R9, c[0x0][0x148] ;  /* 0x00005200ff097b82 */ /* 0x000ea20000000800 */
[----:B------:R-:W-:Y:S01]  /*0580*/  LEA.HI R0, R0, R3, RZ, 0x2 ;  /* 0x0000000300007211 */ /* 0x000fe200078f10ff */
[----:B------:R-:W-:Y:S01]  /*0590*/  IMAD.SHL.U32 R10, R7, 0x4, RZ ;  /* 0x00000004070a7824 */ /* 0x000fe200078e00ff */
[----:B------:R-:W-:Y:S01]  /*05a0*/  @!UP0 UMOV UR6, 0x400 ;  /* 0x0000040000068882 */ /* 0x000fe20000000000 */
[----:B------:R-:W-:-:S04]  /*05b0*/  @!UP0 UIADD3 UR4, -UR4, 0x100000, URZ ;  /* 0x0010000004048890 */ /* 0x000fc8000fffe13f */
[----:B------:R-:W-:Y:S02]  /*05c0*/  @!UP0 USHF.L.U32 UR5, UR4, 0xb, URZ ;  /* 0x0000000b04058899 */ /* 0x000fe4000800063f */
[----:B------:R-:W-:Y:S01]  /*05d0*/  @!UP0 USHF.L.U32 UR4, UR4, 0x1, URZ ;  /* 0x0000000104048899 */ /* 0x000fe2000800063f */
[----:B------:R-:W5:Y:S01]  /*05e0*/  F2I.U32.TRUNC.NTZ R11, R11 ;  /* 0x0000000b000b7305 */ /* 0x000f62000020f000 */
[----:B------:R-:W-:Y:S02]  /*05f0*/  LOP3.LUT R0, R0, 0xfffffffc, RZ, 0xc0, !PT ;  /* 0xfffffffc00007812 */ /* 0x000fe400078ec0ff */
[----:B------:R-:W-:-:S03]  /*0600*/  LOP3.LUT R19, R7, 0xc, R10, 0x78, !PT ;  /* 0x0000000c07137812 */ /* 0x000fc600078e780a */
[----:B------:R-:W-:Y:S02]  /*0610*/  IMAD.IADD R3, R3, 0x1, -R0 ;  /* 0x0000000103037824 */ /* 0x000fe400078e0a00 */
[----:B-1----:R-:W-:Y:S01]  /*0620*/  IMAD.MOV R20, RZ, RZ, -R13 ;  /* 0x000000ffff147224 */ /* 0x002fe200078e0a0d */
[----:B0-----:R-:W-:Y:S02]  /*0630*/  @!UP0 ULEA UR6, UR7, UR6, 0x18 ;  /* 0x0000000607068291 */ /* 0x001fe4000f8ec03f */
[----:B------:R-:W-:Y:S01]  /*0640*/  ISETP.NE.AND P1, PT, R3, 0x3, PT ;  /* 0x000000030300780c */ /* 0x000fe20003f25270 */
[----:B------:R-:W-:Y:S01]  /*0650*/  VOTEU.ALL UP0, P0 ;  /* 0x00000000003f7886 */ /* 0x000fe20000000000 */
[----:B------:R-:W-:Y:S01]  /*0660*/  ISETP.LT.U32.AND P0, PT, R19, 0x2, !P2 ;  /* 0x000000021300780c */ /* 0x000fe20005701070 */
[----:B-----5:R-:W-:Y:S01]  /*0670*/  IMAD.MOV R11, RZ, RZ, -R11 ;  /* 0x000000ffff0b7224 */ /* 0x020fe200078e0a0b */
[----:B------:R-:W-:Y:S02]  /*0680*/  ISETP.EQ.OR P1, PT, R3, RZ, !P1 ;  /* 0x000000ff0300720c */ /* 0x000fe40004f22670 */
[C---:B------:R-:W-:Y:S01]  /*0690*/  ISETP.NE.AND P2, PT, R2.reuse, RZ, PT ;  /* 0x000000ff0200720c */ /* 0x040fe20003f45270 */
[----:B--2---:R-:W-:Y:S01]  /*06a0*/  IMAD R0, R9, R20, R4 ;  /* 0x0000001409007224 */ /* 0x004fe200078e0204 */
[----:B------:R-:W-:Y:S01]  /*06b0*/  ISETP.EQ.AND P1, PT, R2, RZ, P1 ;  /* 0x000000ff0200720c */ /* 0x000fe20000f22270 */
[----:B---3--:R-:W-:Y:S01]  /*06c0*/  IMAD R7, R12, R11, UR8 ;  /* 0x000000080c077e24 */ /* 0x008fe2000f8e020b */
[----:B------:R-:W0:Y:S02]  /*06d0*/  FENCE.VIEW.ASYNC.S ;  /* 0x00000000000073c6 */ /* 0x000e240000000000 */
[----:B0-----:R0:W1:Y:S01]  /*06e0*/  @!UP0 SYNCS.EXCH.64 URZ, [UR6+0x60], UR4 ;  /* 0x00006004063f85b2 */ /* 0x0010620008000100 */
[----:B------:R-:W-:-:S02]  /*06f0*/  ISETP.NE.AND P4, PT, R0, R19, PT ;  /* 0x000000130000720c */ /* 0x000fc40003f85270 */
[----:B------:R-:W-:Y:S02]  /*0700*/  SEL R18, RZ, 0x1, !P1 ;  /* 0x00000001ff127807 */ /* 0x000fe40004800000 */
[----:B------:R-:W-:Y:S02]  /*0710*/  ISETP.EQ.OR P4, PT, R7, RZ, !P4 ;  /* 0x000000ff0700720c */ /* 0x000fe40006782670 */
[----:B------:R-:W-:Y:S02]  /*0720*/  LOP3.LUT R0, R97, 0x7f, RZ, 0xc0, !PT ;  /* 0x0000007f61007812 */ /* 0x000fe400078ec0ff */
[----:B------:R-:W-:Y:S02]  /*0730*/  PLOP3.LUT P0, PT, P0, P4, PT, 0x80, 0x0 ;  /* 0x000000000000781c */ /* 0x000fe40000709070 */
[----:B------:R-:W-:Y:S02]  /*0740*/  SEL R18, R18, 0x2, P5 ;  /* 0x0000000212127807 */ /* 0x000fe40002800000 */
[----:B------:R-:W-:Y:S01]  /*0750*/  P2R R114, PR, RZ, 0x1 ;  /* 0x00000001ff727803 */ /* 0x000fe20000000000 */
[----:B------:R0:W2:Y:S01]  /*0760*/  @!UP1 SYNCS.EXCH.64 URZ, [UR6+0x68], UR4 ;  /* 0x00006804063f95b2 */ /* 0x0000a20008000100 */
[----:B------:R-:W-:Y:S01]  /*0770*/  NOP ;  /* 0x0000000000007918 */ /* 0x000fe20000000000 */
[----:B------:R-:W-:Y:S06]  /*0780*/  @!P3 BRA `(.L_x_3) ;  /* 0x000000000008b947 */ /* 0x000fec0003800000 */
[----:B-12-4-:R-:W-:Y:S01]  /*0790*/  UCGABAR_ARV ;  /* 0x00000000000079c7 */ /* 0x016fe20008000000 */
[----:B------:R-:W-:Y:S05]  /*07a0*/  BRA `(.L_x_4) ;  /* 0x0000000000047947 */ /* 0x000fea0003800000 */
.L_x_3:
[----:B-12-4-:R-:W-:Y:S01]  /*07b0*/  NOP ;  /* 0x0000000000007918 */ /* 0x016fe20000000000 */
.L_x_4:
[----:B------:R-:W1:Y:S01]  /*07c0*/  LDC R2, c[0x0][0x65c] ;  /* 0x00019700ff027b82 */ /* 0x000e620000000800 */
[----:B------:R-:W-:Y:S01]  /*07d0*/  LOP3.LUT R5, R5, 0xffffefff, RZ, 0xc0, !PT ;  /* 0xffffefff05057812 */ /* 0x000fe200078ec0ff */
[----:B------:R-:W-:Y:S02]  /*07e0*/  IMAD.U32 R10, RZ, RZ, UR8 ;  /* 0x00000008ff0a7e24 */ /* 0x000fe4000f8e00ff */
[----:B------:R-:W-:Y:S01]  /*07f0*/  IMAD.MOV.U32 R11, RZ, RZ, RZ ;  /* 0x000000ffff0b7224 */ /* 0x000fe200078e00ff */
[----:B-1----:R-:W-:-:S13]  /*0800*/  ISETP.NE.AND P1, PT, R2, 0x1, PT ;  /* 0x000000010200780c */ /* 0x002fda0003f25270 */
[----:B------:R-:W1:Y:S01]  /*0810*/  @P1 LDC R17, c[0x0][0x10] ;  /* 0x00000400ff111b82 */ /* 0x000e620000000800 */
[----:B------:R-:W-:Y:S01]  /*0820*/  @P1 LOP3.LUT R5, R5, 0x1000, RZ, 0xfc, !PT ;  /* 0x0000100005051812 */ /* 0x000fe200078efcff */
[----:B------:R-:W-:Y:S02]  /*0830*/  @P1 IMAD.MOV.U32 R5, RZ, RZ, RZ ;  /* 0x000000ffff051224 */ /* 0x000fe400078e00ff */
[----:B------:R-:W-:-:S04]  /*0840*/  @P1 IMAD.MOV.U32 R15, RZ, RZ, RZ ;  /* 0x000000ffff0f1224 */ /* 0x000fc800078e00ff */
[----:B------:R-:W2:Y:S01]  /*0850*/  @!P1 LDC R13, c[0x0][0xc] ;  /* 0x00000300ff0d9b82 */ /* 0x000ea20000000800 */
[----:B0-----:R-:W-:Y:S01]  /*0860*/  ULDC UR4, c[0x0][0xc] ;  /* 0x0000030000047ab9 */ /* 0x001fe20000000800 */
[----:B------:R-:W-:Y:S01]  /*0870*/  ULDC UR5, c[0x0][0x10] ;  /* 0x0000040000057ab9 */ /* 0x000fe20000000800 */
[----:B------:R-:W-:Y:S01]  /*0880*/  ULDC UR6, c[0x0][0x14] ;  /* 0x0000050000067ab9 */ /* 0x000fe20000000800 */
[----:B------:R-:W-:-:S04]  /*0890*/  UIMAD.WIDE.U32 UR4, UR4, UR5, URZ ;  /* 0x00000005040472a5 */ /* 0x000fc8000f8e003f */
[----:B------:R-:W-:Y:S02]  /*08a0*/  UIMAD.WIDE.U32 UR36, UR4, UR6, URZ ;  /* 0x00000006042472a5 */ /* 0x000fe4000f8e003f */
[----:B------:R-:W-:-:S04]  /*08b0*/  UIMAD UR42, UR5, UR6, URZ ;  /* 0x00000006052a72a4 */ /* 0x000fc8000f8e023f */
[----:B------:R-:W-:Y:S01]  /*08c0*/  UIADD3 UR42, UR37, UR42, URZ ;  /* 0x0000002a252a7290 */ /* 0x000fe2000fffe03f */
[----:B-1----:R-:W-:-:S04]  /*08d0*/  @P1 IMAD.WIDE.U32 R16, R17, UR8, R4 ;  /* 0x0000000811101c25 */ /* 0x002fc8000f8e0004 */
[----:B------:R-:W-:Y:S02]  /*08e0*/  @P1 IMAD.IADD R17, R17, 0x1, R15 ;  /* 0x0000000111111824 */ /* 0x000fe400078e020f */
[----:B--2---:R-:W-:-:S04]  /*08f0*/  @!P1 IMAD.WIDE.U32 R10, R4, R13, R10 ;  /* 0x0000000d040a9225 */ /* 0x004fc800078e000a */
[----:B------:R-:W-:Y:S02]  /*0900*/  @!P1 IMAD.MOV.U32 R16, RZ, RZ, R10 ;  /* 0x000000ffff109224 */ /* 0x000fe400078e000a */
[----:B------:R-:W-:Y:S01]  /*0910*/  @!P1 IMAD.MOV.U32 R17, RZ, RZ, R11 ;  /* 0x000000ffff119224 */ /* 0x000fe200078e000b */
[----:B------:R-:W-:Y:S06]  /*0920*/  @!P3 BRA `(.L_x_5) ;  /* 0x00000000000cb947 */ /* 0x000fec0003800000 */
[----:B------:R-:W-:Y:S01]  /*0930*/  UCGABAR_WAIT ;  /* 0x0000000000007dc7 */ /* 0x000fe20008000000 */
[----:B------:R-:W-:Y:S01]  /*0940*/  CCTL.IVALL ;  /* 0x00000000ff00798f */ /* 0x000fe20002000000 */
[----:B------:R-:W-:Y:S05]  /*0950*/  BRA `(.L_x_6) ;  /* 0x0000000000047947 */ /* 0x000fea0003800000 */
.L_x_5:
[----:B------:R-:W-:Y:S06]  /*0960*/  BAR.SYNC.DEFER_BLOCKING 0x0 ;  /* 0x0000000000007b1d */ /* 0x000fec0000010000 */
.L_x_6:
[----:B------:R-:W-:Y:S05]  /*0970*/  @!P2 BRA `(.L_x_7) ;  /* 0x0000006400e8a947 */ /* 0x000fea0003800000 */
[----:B------:R-:W-:-:S13]  /*0980*/  ISETP.GT.U32.AND P0, PT, R8, 0x1, PT ;  /* 0x000000010800780c */ /* 0x000fda0003f04070 */
[----:B------:R-:W-:Y:S05]  /*0990*/  @P0 EXIT ;  /* 0x000000000000094d */ /* 0x000fea0003800000 */
[----:B------:R-:W-:Y:S01]  /*09a0*/  ULDC.64 UR4, c[0x0][0x650] ;  /* 0x0001940000047ab9 */ /* 0x000fe20000000a00 */
[----:B------:R-:W-:Y:S01]  /*09b0*/  PRMT R3, RZ, 0x7610, R3 ;  /* 0x00007610ff037816 */ /* 0x000fe20000000003 */
[----:B------:R-:W-:Y:S01]  /*09c0*/  IMAD.MOV.U32 R109, RZ, RZ, -0x1 ;  /* 0xffffffffff6d7424 */ /* 0x000fe200078e00ff */
[----:B------:R-:W-:Y:S01]  /*09d0*/  ISETP.GE.U32.AND P0, PT, R16, UR4, PT ;  /* 0x0000000410007c0c */ /* 0x000fe2000bf06070 */
[----:B------:R-:W-:Y:S02]  /*09e0*/  IMAD.MOV.U32 R101, RZ, RZ, -0x1 ;  /* 0xffffffffff657424 */ /* 0x000fe400078e00ff */
[----:B------:R-:W-:Y:S01]  /*09f0*/  IMAD.MOV.U32 R23, RZ, RZ, -0x1 ;  /* 0xffffffffff177424 */ /* 0x000fe200078e00ff */
[----:B------:R-:W-:-:S13]  /*0a00*/  ISETP.GE.U32.AND.EX P0, PT, R17, UR5, PT, P0 ;  /* 0x0000000511007c0c */ /* 0x000fda000bf06100 */
[----:B------:R-:W-:Y:S05]  /*0a10*/  @P0 BRA `(.L_x_8) ;  /* 0x00000004002c0947 */ /* 0x000fea0003800000 */
[----:B------:R-:W0:Y:S01]  /*0a20*/  LDC.64 R22, c[0x0][0x628] ;  /* 0x00018a00ff167b82 */ /* 0x000e220000000a00 */
[----:B------:R-:W-:Y:S02]  /*0a30*/  IMAD.MOV.U32 R10, RZ, RZ, R16 ;  /* 0x000000ffff0a7224 */ /* 0x000fe400078e0010 */
[----:B------:R-:W-:-:S05]  /*0a40*/  IMAD.MOV.U32 R11, RZ, RZ, R17 ;  /* 0x000000ffff0b7224 */ /* 0x000fca00078e0011 */
[----:B------:R-:W1:Y:S08]  /*0a50*/  LDC R8, c[0x0][0x630] ;  /* 0x00018c00ff087b82 */ /* 0x000e700000000800 */
[----:B------:R-:W2:Y:S01]  /*0a60*/  LDC.64 R24, c[0x0][0x620] ;  /* 0x00018800ff187b82 */ /* 0x000ea20000000a00 */
[----:B0-----:R-:W-:-:S04]  /*0a70*/  ISETP.NE.U32.AND P0, PT, R22, RZ, PT ;  /* 0x000000ff1600720c */ /* 0x001fc80003f05070 */
[----:B------:R-:W-:-:S13]  /*0a80*/  ISETP.NE.AND.EX P0, PT, R23, RZ, PT, P0 ;  /* 0x000000ff1700720c */ /* 0x000fda0003f05300 */
[----:B-12---:R-:W-:Y:S05]  /*0a90*/  @!P0 BRA `(.L_x_9) ;  /* 0x0000000000288947 */ /* 0x006fea0003800000 */
[----:B------:R-:W0:Y:S02]  /*0aa0*/  LDC R3, c[0x0][0x634] ;  /* 0x00018d00ff037b82 */ /* 0x000e240000000800 */
[----:B0-----:R-:W-:-:S05]  /*0ab0*/  IADD3 R3, P0, R16, R3, RZ ;  /* 0x0000000310037210 */ /* 0x001fca0007f1e0ff */
[----:B------:R-:W-:-:S04]  /*0ac0*/  IMAD.X R21, RZ, RZ, R17, P0 ;  /* 0x000000ffff157224 */ /* 0x000fc800000e0611 */
[----:B------:R-:W-:-:S04]  /*0ad0*/  IMAD.WIDE.U32 R10, R21, R22, RZ ;  /* 0x00000016150a7225 */ /* 0x000fc800078e00ff */
[----:B------:R-:W-:-:S04]  /*0ae0*/  IMAD.WIDE.U32 R12, P0, R3, R23, R10 ;  /* 0x00000017030c7225 */ /* 0x000fc8000780000a */
[----:B------:R-:W-:-:S04]  /*0af0*/  IMAD.WIDE.U32 R10, R3, R22, RZ ;  /* 0x00000016030a7225 */ /* 0x000fc800078e00ff */
[----:B------:R-:W-:Y:S01]  /*0b00*/  IMAD.X R15, RZ, RZ, RZ, P0 ;  /* 0x000000ffff0f7224 */ /* 0x000fe200000e06ff */
[----:B------:R-:W-:Y:S01]  /*0b10*/  IADD3 RZ, P0, R11, R12, RZ ;  /* 0x0000000c0bff7210 */ /* 0x000fe20007f1e0ff */
[----:B------:R-:W-:-:S04]  /*0b20*/  IMAD.MOV.U32 R14, RZ, RZ, R13 ;  /* 0x000000ffff0e7224 */ /* 0x000fc800078e000d */
[----:B------:R-:W-:-:S08]  /*0b30*/  IMAD.WIDE.U32.X R10, R21, R23, R14, P0 ;  /* 0x00000017150a7225 */ /* 0x000fd000000e040e */
.L_x_9:
[----:B------:R-:W0:Y:S01]  /*0b40*/  LDC.64 R28, c[0x0][0x640] ;  /* 0x00019000ff1c7b82 */ /* 0x000e220000000a00 */
[-CC-:B------:R-:W-:Y:S01]  /*0b50*/  SHF.R.U64 R27, R10, R8.reuse, R11.reuse ;  /* 0x000000080a1b7219 */ /* 0x180fe2000000120b */
[----:B------:R-:W-:Y:S01]  /*0b60*/  IMAD.MOV.U32 R23, RZ, RZ, 0x1 ;  /* 0x00000001ff177424 */ /* 0x000fe200078e00ff */
[----:B------:R-:W-:Y:S02]  /*0b70*/  SHF.R.U32.HI R3, RZ, R8, R11 ;  /* 0x00000008ff037219 */ /* 0x000fe4000001160b */
[----:B------:R-:W-:-:S03]  /*0b80*/  IADD3 R5, P0, RZ, -R27, RZ ;  /* 0x8000001bff057210 */ /* 0x000fc60007f1e0ff */
[----:B------:R-:W1:Y:S02]  /*0b90*/  LDC R12, c[0x0][0x618] ;  /* 0x00018600ff0c7b82 */ /* 0x000e640000000800 */
[----:B------:R-:W-:Y:S02]  /*0ba0*/  IMAD.X R3, RZ, RZ, ~R3, P0 ;  /* 0x000000ffff037224 */ /* 0x000fe400000e0e03 */
[----:B------:R-:W-:-:S04]  /*0bb0*/  IMAD.WIDE.U32 R10, R5, R24, R16 ;  /* 0x00000018050a7225 */ /* 0x000fc800078e0010 */
[----:B------:R-:W2:Y:S01]  /*0bc0*/  LDC R22, c[0x0][0x608] ;  /* 0x00018200ff167b82 */ /* 0x000ea20000000800 */
[----:B------:R-:W-:Y:S02]  /*0bd0*/  IMAD R8, R3, R24, RZ ;  /* 0x0000001803087224 */ /* 0x000fe400078e02ff */
[----:B------:R-:W-:Y:S02]  /*0be0*/  IMAD.MOV.U32 R3, RZ, RZ, -0x1 ;  /* 0xffffffffff037424 */ /* 0x000fe400078e00ff */
[----:B------:R-:W-:-:S03]  /*0bf0*/  IMAD R5, R5, R25, R8 ;  /* 0x0000001905057224 */ /* 0x000fc600078e0208 */
[----:B------:R-:W3:Y:S01]  /*0c00*/  LDC R26, c[0x0][0x658] ;  /* 0x00019600ff1a7b82 */ /* 0x000ee20000000800 */
[----:B------:R-:W-:Y:S01]  /*0c10*/  IMAD.IADD R5, R11, 0x1, R5 ;  /* 0x000000010b057824 */ /* 0x000fe200078e0205 */
[----:B0-----:R-:W-:-:S04]  /*0c20*/  ISETP.NE.U32.AND P0, PT, R28, RZ, PT ;  /* 0x000000ff1c00720c */ /* 0x001fc80003f05070 */
[----:B------:R-:W-:Y:S02]  /*0c30*/  ISETP.NE.AND.EX P0, PT, R29, RZ, PT, P0 ;  /* 0x000000ff1d00720c */ /* 0x000fe40003f05300 */
[----:B------:R-:W0:Y:S01]  /*0c40*/  LDC R24, c[0x0][0x600] ;  /* 0x00018000ff187b82 */ /* 0x000e220000000800 */
[-CC-:B-1----:R-:W-:Y:S02]  /*0c50*/  SHF.R.U64 R14, R10, R12.reuse, R5.reuse ;  /* 0x0000000c0a0e7219 */ /* 0x182fe40000001205 */
[----:B------:R-:W-:-:S05]  /*0c60*/  SHF.R.U32.HI R5, RZ, R12, R5 ;  /* 0x0000000cff057219 */ /* 0x000fca0000011605 */
[----:B------:R-:W1:Y:S01]  /*0c70*/  LDC R15, c[0x0][0x648] ;  /* 0x00019200ff0f7b82 */ /* 0x000e620000000800 */
[-CC-:B--2---:R-:W-:Y:S02]  /*0c80*/  SHF.R.U64 R31, R14, R22.reuse, R5.reuse ;  /* 0x000000160e1f7219 */ /* 0x184fe40000001205 */
[----:B------:R-:W-:Y:S01]  /*0c90*/  SHF.R.U32.HI R5, RZ, R22, R5 ;  /* 0x00000016ff057219 */ /* 0x000fe20000011605 */
[----:B------:R-:W-:-:S04]  /*0ca0*/  IMAD R22, R9, R20, R4 ;  /* 0x0000001409167224 */ /* 0x000fc800078e0204 */
[----:B------:R-:W2:Y:S01]  /*0cb0*/  LDC R21, c[0x0][0x638] ;  /* 0x00018e00ff157b82 */ /* 0x000ea20000000800 */
[-CC-:B---3--:R-:W-:Y:S02]  /*0cc0*/  SHF.R.U64 R20, R31, R26.reuse, R5.reuse ;  /* 0x0000001a1f147219 */ /* 0x188fe40000001205 */
[-C--:B------:R-:W-:Y:S02]  /*0cd0*/  SHF.L.U32 R3, R3, R26.reuse, RZ ;  /* 0x0000001a03037219 */ /* 0x080fe400000006ff */
[----:B------:R-:W-:Y:S01]  /*0ce0*/  SHF.R.U32.HI R5, RZ, R26, R5 ;  /* 0x0000001aff057219 */ /* 0x000fe20000011605 */
[----:B------:R-:W-:Y:S01]  /*0cf0*/  IMAD.MOV.U32 R4, RZ, RZ, R20 ;  /* 0x000000ffff047224 */ /* 0x000fe200078e0014 */
[----:B------:R-:W-:Y:S01]  /*0d00*/  LOP3.LUT R12, RZ, R3, RZ, 0x33, !PT ;  /* 0x00000003ff0c7212 */ /* 0x000fe200078e33ff */
[----:B------:R-:W3:Y:S01]  /*0d10*/  LDC R25, c[0x0][0x610] ;  /* 0x00018400ff197b82 */ /* 0x000ee20000000800 */
[----:B------:R-:W-:Y:S05]  /*0d20*/  @!P0 BRA `(.L_x_10) ;  /* 0x0000000000288947 */ /* 0x000fea0003800000 */
[----:B------:R-:W4:Y:S02]  /*0d30*/  LDC R3, c[0x0][0x64c] ;  /* 0x00019300ff037b82 */ /* 0x000f240000000800 */
[----:B----4-:R-:W-:-:S05]  /*0d40*/  IADD3 R3, P0, R20, R3, RZ ;  /* 0x0000000314037210 */ /* 0x010fca0007f1e0ff */
        /* <DEDUP_REMOVED lines=8> */
.L_x_10:
[----:B-1----:R-:W-:Y:S01]  /*0dd0*/  SHF.R.U64 R4, R4, R15, R5 ;  /* 0x0000000f04047219 */ /* 0x002fe20000001205 */
[----:B0-----:R-:W-:Y:S01]  /*0de0*/  VIADD R5, R24, 0xffffffff ;  /* 0xffffffff18057836 */ /* 0x001fe20000000000 */
[----:B------:R-:W-:Y:S01]  /*0df0*/  SHF.L.U32 R3, R23, R26, RZ ;  /* 0x0000001a17037219 */ /* 0x000fe200000006ff */
[----:B------:R-:W-:Y:S01]  /*0e00*/  IMAD.MOV.U32 R23, RZ, RZ, R27 ;  /* 0x000000ffff177224 */ /* 0x000fe200078e001b */
[----:B------:R-:W-:Y:S01]  /*0e10*/  LOP3.LUT R12, R31, R12, RZ, 0xc0, !PT ;  /* 0x0000000c1f0c7212 */ /* 0x000fe200078ec0ff */
[----:B------:R-:W-:Y:S01]  /*0e20*/  IMAD.MOV R8, RZ, RZ, -R4 ;  /* 0x000000ffff087224 */ /* 0x000fe200078e0a04 */
[----:B------:R-:W-:-:S03]  /*0e30*/  SEL R7, R7, R22, !P1 ;  /* 0x0000001607077207 */ /* 0x000fc60004800000 */
[----:B------:R-:W-:Y:S01]  /*0e40*/  IMAD R12, R3, R4, R12 ;  /* 0x00000004030c7224 */ /* 0x000fe200078e020c */
[----:B------:R-:W-:Y:S01]  /*0e50*/  LOP3.LUT R4, R14, R5, RZ, 0xc0, !PT ;  /* 0x000000050e047212 */ /* 0x000fe200078ec0ff */
[----:B--2---:R-:W-:Y:S02]  /*0e60*/  IMAD R3, R8, R21, R20 ;  /* 0x0000001508037224 */ /* 0x004fe400078e0214 */
[----:B---3--:R-:W-:Y:S02]  /*0e70*/  IMAD R7, R12, R25, R7 ;  /* 0x000000190c077224 */ /* 0x008fe400078e0207 */
[----:B------:R-:W-:Y:S02]  /*0e80*/  IMAD.MOV.U32 R5, RZ, RZ, 0x1 ;  /* 0x00000001ff057424 */ /* 0x000fe400078e00ff */
[----:B------:R-:W-:-:S03]  /*0e90*/  IMAD R4, R3, R24, R4 ;  /* 0x0000001803047224 */ /* 0x000fc600078e0204 */
[----:B------:R-:W-:Y:S02]  /*0ea0*/  PRMT R3, R5, 0x7610, R3 ;  /* 0x0000761005037816 */ /* 0x000fe40000000003 */
[----:B------:R-:W-:Y:S02]  /*0eb0*/  SEL R101, R4, R7, !P1 ;  /* 0x0000000704657207 */ /* 0x000fe40004800000 */
[----:B------:R-:W-:-:S07]  /*0ec0*/  SEL R109, R7, R4, !P1 ;  /* 0x00000004076d7207 */ /* 0x000fce0004800000 */
.L_x_8:
[----:B------:R-:W-:-:S08]  /*0ed0*/  NOP ;  /* 0x0000000000007918 */ /* 0x000fd00000000000 */
[----:B------:R-:W0:Y:S02]  /*0ee0*/  USETMAXREG.TRY_ALLOC.CTAPOOL UP0, 0xe8 ;  /* 0x000000e8000079c8 */ /* 0x000e240008000600 */
[----:B0-----:R-:W-:-:S13]  /*0ef0*/  PLOP3.LUT P0, PT, PT, PT, UP0, 0x80, 0x0 ;  /* 0x000000000000781c */ /* 0x001fda0003f0f008 */
[----:B------:R-:W-:Y:S05]  /*0f00*/  @!P0 BRA `(.L_x_8) ;  /* 0xfffffffc00f08947 */ /* 0x000fea000383ffff */
[----:B------:R-:W-:Y:S01]  /*0f10*/  ULDC.64 UR4, c[0x0][0x598] ;  /* 0x0001660000047ab9 */ /* 0x000fe20000000a00 */
[----:B------:R-:W-:Y:S01]  /*0f20*/  ULDC.64 UR38, c[0x0][0x208] ;  /* 0x0000820000267ab9 */ /* 0x000fe20000000a00 */
[----:B------:R-:W-:-:S04]  /*0f30*/  ISETP.NE.U32.AND P0, PT, RZ, UR4, PT ;  /* 0x00000004ff007c0c */ /* 0x000fc8000bf05070 */
[----:B------:R-:W-:-:S13]  /*0f40*/  ISETP.NE.AND.EX P0, PT, RZ, UR5, PT, P0 ;  /* 0x00000005ff007c0c */ /* 0x000fda000bf05300 */
[----:B------:R-:W-:Y:S05]  /*0f50*/  @!P0 BRA `(.L_x_11) ;  /* 0x00000000001c8947 */ /* 0x000fea0003800000 */
[----:B------:R-:W0:Y:S02]  /*0f60*/  LDC.64 R4, c[0x0][0x598] ;  /* 0x00016600ff047b82 */ /* 0x000e240000000a00 */
[----:B0-----:R-:W2:Y:S02]  /*0f70*/  LDG.E.64 R4, desc[UR38][R4.64] ;  /* 0x0000002604047981 */ /* 0x001ea4000c1e1b00 */
[----:B--2---:R-:W-:-:S04]  /*0f80*/  ISETP.NE.U32.AND P0, PT, R4, RZ, PT ;  /* 0x000000ff0400720c */ /* 0x004fc80003f05070 */
[----:B------:R-:W-:-:S13]  /*0f90*/  ISETP.NE.AND.EX P0, PT, R5, RZ, PT, P0 ;  /* 0x000000ff0500720c */ /* 0x000fda0003f05300 */
[----:B------:R-:W-:Y:S05]  /*0fa0*/  @!P0 BRA `(.L_x_11) ;  /* 0x0000000000088947 */ /* 0x000fea0003800000 */
[----:B------:R0:W5:Y:S01]  /*0fb0*/  LD.E R22, desc[UR38][R4.64] ;  /* 0x0000002604167980 */ /* 0x000162000c101900 */
[----:B------:R-:W-:Y:S05]  /*0fc0*/  BRA `(.L_x_12) ;  /* 0x0000000000247947 */ /* 0x000fea0003800000 */
.L_x_11:
[----:B------:R-:W-:Y:S02]  /*0fd0*/  ULDC.64 UR4, c[0x0][0x588] ;  /* 0x0001620000047ab9 */ /* 0x000fe40000000a00 */
[----:B------:R-:W-:-:S04]  /*0fe0*/  ISETP.NE.U32.AND P0, PT, RZ, UR4, PT ;  /* 0x00000004ff007c0c */ /* 0x000fc8000bf05070 */
[----:B------:R-:W-:-:S13]  /*0ff0*/  ISETP.NE.AND.EX P0, PT, RZ, UR5, PT, P0 ;  /* 0x00000005ff007c0c */ /* 0x000fda000bf05300 */
[----:B------:R-:W-:Y:S05]  /*1000*/  @!P0 BRA `(.L_x_13) ;  /* 0x00000000000c8947 */ /* 0x000fea0003800000 */
[----:B------:R-:W0:Y:S02]  /*1010*/  LDC.64 R4, c[0x0][0x588] ;  /* 0x00016200ff047b82 */ /* 0x000e240000000a00 */
[----:B0-----:R1:W5:Y:S01]  /*1020*/  LDG.E R22, desc[UR38][R4.64] ;  /* 0x0000002604167981 */ /* 0x001362000c1e1900 */
[----:B------:R-:W-:Y:S05]  /*1030*/  BRA `(.L_x_12) ;  /* 0x0000000000087947 */ /* 0x000fea0003800000 */
.L_x_13:
[----:B------:R-:W-:Y:S02]  /*1040*/  ULDC UR4, c[0x0][0x580] ;  /* 0x0001600000047ab9 */ /* 0x000fe40000000800 */
[----:B------:R-:W-:-:S07]  /*1050*/  IMAD.U32 R22, RZ, RZ, UR4 ;  /* 0x00000004ff167e24 */ /* 0x000fce000f8e00ff */
.L_x_12:
[----:B------:R-:W-:Y:S02]  /*1060*/  ULDC.64 UR4, c[0x0][0x5a0] ;  /* 0x0001680000047ab9 */ /* 0x000fe40000000a00 */
[----:B------:R-:W-:-:S04]  /*1070*/  ISETP.NE.U32.AND P0, PT, RZ, UR4, PT ;  /* 0x00000004ff007c0c */ /* 0x000fc8000bf05070 */
[----:B------:R-:W-:-:S13]  /*1080*/  ISETP.NE.AND.EX P0, PT, RZ, UR5, PT, P0 ;  /* 0x00000005ff007c0c */ /* 0x000fda000bf05300 */
[----:B------:R-:W-:Y:S05]  /*1090*/  @!P0 BRA `(.L_x_14) ;  /* 0x00000000001c8947 */ /* 0x000fea0003800000 */
[----:B01----:R-:W0:Y:S02]  /*10a0*/  LDC.64 R4, c[0x0][0x5a0] ;  /* 0x00016800ff047b82 */ /* 0x003e240000000a00 */
[----:B0-----:R-:W2:Y:S02]  /*10b0*/  LDG.E.64 R4, desc[UR38][R4.64] ;  /* 0x0000002604047981 */ /* 0x001ea4000c1e1b00 */
[----:B--2---:R-:W-:-:S04]  /*10c0*/  ISETP.NE.U32.AND P0, PT, R4, RZ, PT ;  /* 0x000000ff0400720c */ /* 0x004fc80003f05070 */
[----:B------:R-:W-:-:S13]  /*10d0*/  ISETP.NE.AND.EX P0, PT, R5, RZ, PT, P0 ;  /* 0x000000ff0500720c */ /* 0x000fda0003f05300 */
[----:B------:R-:W-:Y:S05]  /*10e0*/  @!P0 BRA `(.L_x_14) ;  /* 0x0000000000088947 */ /* 0x000fea0003800000 */
[----:B------:R0:W5:Y:S01]  /*10f0*/  LD.E R90, desc[UR38][R4.64] ;  /* 0x00000026045a7980 */ /* 0x000162000c101900 */
[----:B------:R-:W-:Y:S05]  /*1100*/  BRA `(.L_x_15) ;  /* 0x0000000000247947 */ /* 0x000fea0003800000 */
.L_x_14:
[----:B------:R-:W-:Y:S02]  /*1110*/  ULDC.64 UR4, c[0x0][0x590] ;  /* 0x0001640000047ab9 */ /* 0x000fe40000000a00 */
[----:B------:R-:W-:-:S04]  /*1120*/  ISETP.NE.U32.AND P0, PT, RZ, UR4, PT ;  /* 0x00000004ff007c0c */ /* 0x000fc8000bf05070 */
[----:B------:R-:W-:-:S13]  /*1130*/  ISETP.NE.AND.EX P0, PT, RZ, UR5, PT, P0 ;  /* 0x00000005ff007c0c */ /* 0x000fda000bf05300 */
[----:B------:R-:W-:Y:S05]  /*1140*/  @!P0 BRA `(.L_x_16) ;  /* 0x00000000000c8947 */ /* 0x000fea0003800000 */
[----:B------:R-:W2:Y:S02]  /*1150*/  LDC.64 R90, c[0x0][0x590] ;  /* 0x00016400ff5a7b82 */ /* 0x000ea40000000a00 */
[----:B--2---:R2:W5:Y:S01]  /*1160*/  LDG.E R90, desc[UR38][R90.64] ;  /* 0x000000265a5a7981 */ /* 0x004562000c1e1900 */
[----:B------:R-:W-:Y:S05]  /*1170*/  BRA `(.L_x_15) ;  /* 0x0000000000087947 */ /* 0x000fea0003800000 */
.L_x_16:
[----:B------:R-:W-:Y:S02]  /*1180*/  ULDC UR4, c[0x0][0x584] ;  /* 0x0001610000047ab9 */ /* 0x000fe40000000800 */
[----:B------:R-:W-:-:S07]  /*1190*/  IMAD.U32 R90, RZ, RZ, UR4 ;  /* 0x00000004ff5a7e24 */ /* 0x000fce000f8e00ff */
.L_x_15:
[----:B------:R-:W-:-:S13]  /*11a0*/  LOP3.LUT P0, RZ, R3, 0xff, RZ, 0xc0, !PT ;  /* 0x000000ff03ff7812 */ /* 0x000fda000780c0ff */
[----:B------:R-:W-:Y:S05]  /*11b0*/  @!P0 EXIT ;  /* 0x000000000000894d */ /* 0x000fea0003800000 */
[----:B------:R-:W3:Y:S01]  /*11c0*/  LDC R95, c[0x0][0x658] ;  /* 0x00019600ff5f7b82 */ /* 0x000ee20000000800 */
[----:B------:R-:W-:Y:S01]  /*11d0*/  LOP3.LUT R6, R6, 0x1, RZ, 0xc0, !PT ;  /* 0x0000000106067812 */ /* 0x000fe200078ec0ff */
[----:B------:R-:W-:Y:S01]  /*11e0*/  ULDC.64 UR6, c[0x0][0x288] ;  /* 0x0000a20000067ab9 */ /* 0x000fe20000000a00 */
[----:B------:R-:W-:Y:S01]  /*11f0*/  SHF.R.U32.HI R3, RZ, 0x2, R97 ;  /* 0x00000002ff037819 */ /* 0x000fe20000011661 */
[----:B------:R-:W-:Y:S01]  /*1200*/  UIADD3 UR4, UR7, 0x1f, URZ ;  /* 0x0000001f07047890 */ /* 0x000fe2000fffe03f */
[----:B------:R-:W-:Y:S01]  /*1210*/  SHF.R.U32.HI R0, RZ, 0x1, R0 ;  /* 0x00000001ff007819 */ /* 0x000fe20000011600 */
[----:B------:R-:W-:Y:S01]  /*1220*/  IMAD.SHL.U32 R88, R6, 0x40, RZ ;  /* 0x0000004006587824 */ /* 0x000fe200078e00ff */
[----:B------:R-:W-:Y:S01]  /*1230*/  LOP3.LUT R3, R3, 0x7, RZ, 0xc0, !PT ;  /* 0x0000000703037812 */ /* 0x000fe200078ec0ff */
[----:B01----:R-:W0:Y:S01]  /*1240*/  LDC.64 R4, c[0x0][0x5c8] ;  /* 0x00017200ff047b82 */ /* 0x003e220000000a00 */
[----:B------:R-:W-:Y:S01]  /*1250*/  USHF.R.S32.HI UR5, URZ, 0x1f, UR4 ;  /* 0x0000001f3f057899 */ /* 0x000fe20008011404 */
[----:B------:R-:W-:Y:S01]  /*1260*/  LOP3.LUT R0, R0, 0x30, RZ, 0xc0, !PT ;  /* 0x0000003000007812 */ /* 0x000fe200078ec0ff */
[----:B------:R-:W-:Y:S01]  /*1270*/  IMAD.MOV.U32 R8, RZ, RZ, 0x1 ;  /* 0x00000001ff087424 */ /* 0x000fe200078e00ff */
[--C-:B------:R-:W-:Y:S01]  /*1280*/  LOP3.LUT R88, R88, 0x40, R3.reuse, 0xe2, !PT ;  /* 0x0000004058587812 */ /* 0x100fe200078ee203 */
[----:B------:R-:W-:Y:S01]  /*1290*/  ULEA.HI UR5, UR5, UR4, URZ, 0x5 ;  /* 0x0000000405057291 */ /* 0x000fe2000f8f283f */
[-C--:B------:R-:W-:Y:S01]  /*12a0*/  IADD3 R3, RZ, -R0.reuse, -R3 ;  /* 0x80000000ff037210 */ /* 0x080fe20007ffe803 */
[----:B------:R-:W-:Y:S01]  /*12b0*/  IMAD.U32 R7, RZ, RZ, UR6 ;  /* 0x00000006ff077e24 */ /* 0x000fe2000f8e00ff */
[----:B------:R-:W-:Y:S01]  /*12c0*/  LOP3.LUT R88, R88, R0, RZ, 0xfc, !PT ;  /* 0x0000000058587212 */ /* 0x000fe200078efcff */
[----:B------:R-:W-:Y:S01]  /*12d0*/  IMAD.MOV.U32 R0, RZ, RZ, -0x1 ;  /* 0xffffffffff007424 */ /* 0x000fe200078e00ff */
[----:B------:R-:W-:Y:S01]  /*12e0*/  USHF.R.S32.HI UR43, URZ, 0x5, UR5 ;  /* 0x000000053f2b7899 */ /* 0x000fe20008011405 */
[C---:B------:R-:W-:Y:S01]  /*12f0*/  LOP3.LUT R96, R97.reuse, 0x3, RZ, 0xc0, !PT ;  /* 0x0000000361607812 */ /* 0x040fe200078ec0ff */
[----:B------:R-:W-:Y:S01]  /*1300*/  IMAD R3, R6, -0x40, R3 ;  /* 0xffffffc006037824 */ /* 0x000fe200078e0203 */
[C---:B------:R-:W-:Y:S01]  /*1310*/  LOP3.LUT R98, R97.reuse, 0x80, RZ, 0xc0, !PT ;  /* 0x0000008061627812 */ /* 0x040fe200078ec0ff */
[----:B------:R-:W-:Y:S01]  /*1320*/  UISETP.LT.AND UP0, UPT, UR43, 0x1, UPT ;  /* 0x000000012b00788c */ /* 0x000fe2000bf01270 */
[----:B------:R-:W-:Y:S01]  /*1330*/  IMAD.SHL.U32 R97, R97, 0x2, RZ ;  /* 0x0000000261617824 */ /* 0x000fe200078e00ff */
[-C--:B---3--:R-:W-:Y:S01]  /*1340*/  SHF.L.U32 R0, R0, R95.reuse, RZ ;  /* 0x0000005f00007219 */ /* 0x088fe200000006ff */
[----:B------:R-:W-:Y:S01]  /*1350*/  ULDC UR4, c[0x0][0x284] ;  /* 0x0000a10000047ab9 */ /* 0x000fe20000000800 */
[----:B------:R-:W-:Y:S01]  /*1360*/  USEL UR44, UR43, 0x1, UP0 ;  /* 0x000000012b2c7887 */ /* 0x000fe20008000000 */
[----:B------:R-:W-:Y:S01]  /*1370*/  IMAD R96, R96, -0x2, R7 ;  /* 0xfffffffe60607824 */ /* 0x000fe200078e0207 */
[----:B------:R-:W-:Y:S01]  /*1380*/  SHF.L.U32 R95, R8, R95, RZ ;  /* 0x0000005f085f7219 */ /* 0x000fe200000006ff */
[----:B------:R-:W-:Y:S01]  /*1390*/  VIADD R100, R3, UR4 ;  /* 0x0000000403647c36 */ /* 0x000fe20008000000 */
[----:B------:R-:W-:Y:S01]  /*13a0*/  LOP3.LUT R115, R18, 0x1, RZ, 0xfc, !PT ;  /* 0x0000000112737812 */ /* 0x000fe200078efcff */
[----:B------:R-:W-:Y:S01]  /*13b0*/  IMAD.MOV.U32 R89, RZ, RZ, RZ ;  /* 0x000000ffff597224 */ /* 0x000fe200078e00ff */
[C-C-:B0-----:R-:W-:Y:S01]  /*13c0*/  SHF.L.U64.HI R93, R4.reuse, 0x7, R5.reuse ;  /* 0x00000007045d7819 */ /* 0x141fe20000010205 */
[C---:B------:R-:W-:Y:S01]  /*13d0*/  IMAD.SHL.U32 R92, R4.reuse, 0x80, RZ ;  /* 0x00000080045c7824 */ /* 0x040fe200078e00ff */
[C---:B------:R-:W-:Y:S01]  /*13e0*/  SHF.L.U64.HI R94, R4.reuse, 0x3, R5 ;  /* 0x00000003045e7819 */ /* 0x040fe20000010205 */
[----:B--2---:R-:W-:Y:S01]  /*13f0*/  IMAD.SHL.U32 R91, R4, 0x8, RZ ;  /* 0x00000008045b7824 */ /* 0x004fe200078e00ff */
[----:B------:R-:W-:Y:S01]  /*1400*/  SHF.R.U32.HI R98, RZ, 0x7, R98 ;  /* 0x00000007ff627819 */ /* 0x000fe20000011662 */
[----:B------:R-:W-:Y:S01]  /*1410*/  UIADD3 UR44, UR43, -UR44, URZ ;  /* 0x8000002c2b2c7290 */ /* 0x000fe2000fffe03f */
[----:B------:R-:W-:Y:S01]  /*1420*/  LOP3.LUT R99, RZ, R0, RZ, 0x33, !PT ;  /* 0x00000000ff637212 */ /* 0x000fe200078e33ff */
[----:B------:R-:W-:Y:S01]  /*1430*/  UMOV UR40, URZ ;  /* 0x0000003f00287c82 */ /* 0x000fe20008000000 */
[----:B------:R-:W-:-:S09]  /*1440*/  UMOV UR41, URZ ;  /* 0x0000003f00297c82 */ /* 0x000fd20008000000 */
.L_x_160:
[----:B0-----:R-:W0:Y:S01]  /*1450*/  SHFL.IDX PT, R0, R98, RZ, 0x1f ;  /* 0x00001fff62007589 */ /* 0x001e2200000e0000 */
[----:B-1----:R-:W1:Y:S01]  /*1460*/  S2UR UR7, SR_CgaCtaId ;  /* 0x00000000000779c3 */ /* 0x002e620000008800 */
[----:B------:R-:W-:Y:S01]  /*1470*/  UMOV UR6, 0x400 ;  /* 0x0000040000067882 */ /* 0x000fe20000000000 */
[----:B0-----:R-:W-:Y:S01]  /*1480*/  R2UR UR4, R0 ;  /* 0x00000000000472ca */ /* 0x001fe200000e0000 */
[----:B-1----:R-:W-:-:S12]  /*1490*/  ULEA UR6, UR7, UR6, 0x18 ;  /* 0x0000000607067291 */ /* 0x002fd8000f8ec03f */
[----:B------:R-:W-:-:S04]  /*14a0*/  ULEA.HI UR5, UR4, UR4, URZ, 0x1 ;  /* 0x0000000404057291 */ /* 0x000fc8000f8f083f */
[----:B------:R-:W-:-:S04]  /*14b0*/  ULOP3.LUT UR5, UR5, 0xffffe, URZ, 0xc0, !UPT ;  /* 0x000ffffe05057892 */ /* 0x000fc8000f8ec03f */
[----:B------:R-:W-:-:S03]  /*14c0*/  UIADD3 UR5, UR4, -UR5, URZ ;  /* 0x8000000504057290 */ /* 0x000fc6000fffe03f */
[----:B------:R-:W-:Y:S01]  /*14d0*/  ULDC UR4, c[0x0][0x28c] ;  /* 0x0000a30000047ab9 */ /* 0x000fe20000000800 */
[----:B------:R-:W-:Y:S01]  /*14e0*/  ULEA UR5, UR5, UR6, 0xc ;  /* 0x0000000605057291 */ /* 0x000fe2000f8e603f */
[----:B------:R-:W-:-:S03]  /*14f0*/  ISETP.LT.AND P0, PT, RZ, UR4, PT ;  /* 0x00000004ff007c0c */ /* 0x000fc6000bf01270 */
[----:B------:R-:W-:-:S04]  /*1500*/  UIADD3 UR5, UR5, 0x100, URZ ;  /* 0x0000010005057890 */ /* 0x000fc8000fffe03f */
[----:B------:R-:W-:-:S04]  /*1510*/  USHF.R.U32.HI UR5, URZ, 0x4, UR5 ;  /* 0x000000043f057899 */ /* 0x000fc80008011605 */
[----:B------:R-:W-:-:S04]  /*1520*/  ULOP3.LUT UR5, UR5, 0x3fff, URZ, 0xc0, !UPT ;  /* 0x00003fff05057892 */ /* 0x000fc8000f8ec03f */
[----:B------:R-:W-:Y:S01]  /*1530*/  ULOP3.LUT UR45, UR5, 0x10000, URZ, 0xfc, !UPT ;  /* 0x00010000052d7892 */ /* 0x000fe2000f8efc3f */
[----:B--2345:R-:W-:Y:S11]  /*1540*/  @P0 BRA `(.L_x_17) ;  /* 0x0000000000400947 */ /* 0x03cff60003800000 */
[----:B------:R-:W-:Y:S01]  /*1550*/  MOV R0, 0x0 ;  /* 0x0000000000007802 */ /* 0x000fe20000000f00 */
[----:B------:R-:W-:Y:S01]  /*1560*/  ULDC.64 UR4, c[0x4][0x68] ;  /* 0x01001a0000047ab9 */ /* 0x000fe20000000a00 */
[----:B------:R-:W-:Y:S01]  /*1570*/  ULDC.64 UR6, c[0x4][0x8] ;  /* 0x0100020000067ab9 */ /* 0x000fe20000000a00 */
[----:B------:R-:W-:Y:S01]  /*1580*/  IMAD.U32 R4, RZ, RZ, UR4 ;  /* 0x00000004ff047e24 */ /* 0x000fe2000f8e00ff */
[----:B------:R0:W1:Y:S01]  /*1590*/  LDC.64 R14, c[0x4][R0] ;  /* 0x01000000000e7b82 */ /* 0x0000620000000a00 */
[----:B------:R-:W-:Y:S01]  /*15a0*/  IMAD.U32 R5, RZ, RZ, UR5 ;  /* 0x00000005ff057e24 */ /* 0x000fe2000f8e00ff */
[----:B------:R-:W-:Y:S01]  /*15b0*/  ULDC.64 UR4, c[0x4][0x70] ;  /* 0x01001c0000047ab9 */ /* 0x000fe20000000a00 */
[----:B------:R-:W-:Y:S02]  /*15c0*/  IMAD.U32 R10, RZ, RZ, UR6 ;  /* 0x00000006ff0a7e24 */ /* 0x000fe4000f8e00ff */
[----:B------:R-:W-:Y:S02]  /*15d0*/  IMAD.U32 R6, RZ, RZ, UR4 ;  /* 0x00000004ff067e24 */ /* 0x000fe4000f8e00ff */
[----:B------:R-:W-:-:S02]  /*15e0*/  IMAD.U32 R7, RZ, RZ, UR5 ;  /* 0x00000005ff077e24 */ /* 0x000fc4000f8e00ff */
[----:B------:R-:W-:Y:S02]  /*15f0*/  IMAD.U32 R11, RZ, RZ, UR7 ;  /* 0x00000007ff0b7e24 */ /* 0x000fe4000f8e00ff */
[----:B------:R-:W-:Y:S02]  /*1600*/  IMAD.MOV.U32 R8, RZ, RZ, 0x1e1 ;  /* 0x000001e1ff087424 */ /* 0x000fe400078e00ff */
[----:B------:R-:W-:Y:S02]  /*1610*/  IMAD.MOV.U32 R12, RZ, RZ, 0x1 ;  /* 0x00000001ff0c7424 */ /* 0x000fe400078e00ff */
[----:B0-----:R-:W-:-:S07]  /*1620*/  IMAD.MOV.U32 R13, RZ, RZ, RZ ;  /* 0x000000ffff0d7224 */ /* 0x001fce00078e00ff */
[----:B------:R-:W-:-:S07]  /*1630*/  LEPC R20, `(.L_x_17) ;  /* 0x000000001014794e */ /* 0x000fce0000000000 */
[----:B-1---5:R-:W-:Y:S05]  /*1640*/  CALL.ABS.NOINC R14 ;  /* 0x000000000e007343 */ /* 0x022fea0003c00000 */
.L_x_17:
[----:B------:R-:W-:-:S13]  /*1650*/  ISETP.NE.AND P0, PT, R115, 0x3, PT ;  /* 0x000000037300780c */ /* 0x000fda0003f05270 */
[----:B------:R-:W-:Y:S05]  /*1660*/  @!P0 BRA `(.L_x_18) ;  /* 0x0000000000048947 */ /* 0x000fea0003800000 */
[----:B------:R-:W-:Y:S01]  /*1670*/  BPT.TRAP 0x1 ;  /* 0x000000040000795c */ /* 0x000fe20000300000 */
.L_x_18:
[----:B------:R-:W0:Y:S01]  /*1680*/  S2UR UR5, SR_CgaCtaId ;  /* 0x00000000000579c3 */ /* 0x000e220000008800 */
[----:B------:R-:W-:Y:S01]  /*1690*/  UMOV UR4, 0x400 ;  /* 0x0000040000047882 */ /* 0x000fe20000000000 */
[----:B------:R-:W-:Y:S02]  /*16a0*/  IMAD.U32 R0, RZ, RZ, UR40 ;  /* 0x00000028ff007e24 */ /* 0x000fe4000f8e00ff */
[----:B------:R-:W-:-:S03]  /*16b0*/  IMAD.U32 R3, RZ, RZ, UR41 ;  /* 0x00000029ff037e24 */ /* 0x000fc6000f8e00ff */
[----:B------:R-:W-:Y:S01]  /*16c0*/  SHF.L.U32 R0, R0, 0x1f, RZ ;  /* 0x0000001f00007819 */ /* 0x000fe200000006ff */
[----:B0-----:R-:W-:-:S06]  /*16d0*/  ULEA UR4, UR5, UR4, 0x18 ;  /* 0x0000000405047291 */ /* 0x001fcc000f8ec03f */
[----:B------:R-:W-:-:S04]  /*16e0*/  IMAD.U32 R6, RZ, RZ, UR4 ;  /* 0x00000004ff067e24 */ /* 0x000fc8000f8e00ff */
[----:B------:R-:W-:-:S04]  /*16f0*/  IMAD R3, R3, 0x8, R6 ;  /* 0x0000000803037824 */ /* 0x000fc800078e0206 */
[----:B------:R0:W1:Y:S01]  /*1700*/  SYNCS.PHASECHK.TRANS64.TRYWAIT P1, [R3+URZ], R0 ;  /* 0x00000000030075a7 */ /* 0x000062000802017f */
[----:B------:R-:W-:Y:S05]  /*1710*/  @!P0 BRA `(.L_x_19) ;  /* 0x0000000000048947 */ /* 0x000fea0003800000 */
[----:B------:R-:W-:Y:S01]  /*1720*/  BPT.TRAP 0x1 ;  /* 0x000000040000795c */ /* 0x000fe20000300000 */
.L_x_19:
[----:B------:R-:W-:-:S05]  /*1730*/  IMAD.U32 R4, RZ, RZ, UR44 ;  /* 0x0000002cff047e24 */ /* 0x000fca000f8e00ff */
[----:B------:R-:W-:Y:S01]  /*1740*/  ISETP.GE.AND P2, PT, R4, 0x1, PT ;  /* 0x000000010400780c */ /* 0x000fe20003f46270 */
[----:B-1----:R-:W-:-:S12]  /*1750*/  @P1 BRA `(.L_x_20) ;  /* 0x0000000000081947 */ /* 0x002fd80003800000 */
[----:B------:R-:W1:Y:S02]  /*1760*/  SYNCS.PHASECHK.TRANS64.TRYWAIT P1, [R3+URZ], R0 ;  /* 0x00000000030075a7 */ /* 0x000e64000802017f */
[----:B-1----:R-:W-:Y:S05]  /*1770*/  @!P1 BRA `(.L_x_21) ;  /* 0x0000006c00d89947 */ /* 0x002fea0003800000 */
.L_x_20:
[----:B------:R-:W-:Y:S05]  /*1780*/  WARPSYNC.ALL ;  /* 0x0000000000007948 */ /* 0x000fea0003800000 */
[----:B------:R-:W-:Y:S01]  /*1790*/  R2UR UR4, R6 ;  /* 0x00000000060472ca */ /* 0x000fe200000e0000 */
[----:B------:R-:W-:Y:S01]  /*17a0*/  ULEA UR6, UR41, UR45, 0xa ;  /* 0x0000002d29067291 */ /* 0x000fe2000f8e503f */
[----:B------:R-:W-:Y:S01]  /*17b0*/  WARPGROUP.ARRIVE ;  /* 0x00000000000079c5 */ /* 0x000fe20000000000 */
[----:B------:R-:W-:Y:S01]  /*17c0*/  UMOV UR9, 0x80000020 ;  /* 0x8000002000097882 */ /* 0x000fe20000000000 */
[----:B------:R-:W-:Y:S01]  /*17d0*/  UMOV UR11, 0x80000020 ;  /* 0x80000020000b7882 */ /* 0x000fe20000000000 */
[----:B------:R-:W-:-:S03]  /*17e0*/  UIADD3 UR7, UR6, 0x200, URZ ;  /* 0x0000020006077890 */ /* 0x000fc6000fffe03f */
[----:B------:R-:W-:-:S05]  /*17f0*/  UMOV UR8, UR6 ;  /* 0x0000000600087c82 */ /* 0x000fca0008000000 */
[----:B------:R-:W-:-:S04]  /*1800*/  UIADD3 UR4, UR4, 0x14100, URZ ;  /* 0x0001410004047890 */ /* 0x000fc8000fffe03f */
[----:B------:R-:W-:-:S04]  /*1810*/  USHF.R.U32.HI UR4, URZ, 0x4, UR4 ;  /* 0x000000043f047899 */ /* 0x000fc80008011604 */
[----:B------:R-:W-:-:S04]  /*1820*/  ULOP3.LUT UR4, UR4, 0x3fff, URZ, 0xc0, !UPT ;  /* 0x00003fff04047892 */ /* 0x000fc8000f8ec03f */
[----:B------:R-:W-:-:S04]  /*1830*/  ULOP3.LUT UR4, UR4, 0x10000, URZ, 0xfc, !UPT ;  /* 0x0001000004047892 */ /* 0x000fc8000f8efc3f */
[----:B------:R-:W-:-:S07]  /*1840*/  ULEA UR5, UR41, UR4, 0x8 ;  /* 0x0000000429057291 */ /* 0x000fce000f8e403f */
[----:B------:R-:W-:Y:S02]  /*1850*/  UMOV UR10, UR5 ;  /* 0x00000005000a7c82 */ /* 0x000fe40008000000 */
[----:B------:R-:W-:Y:S01]  /*1860*/  HGMMA.64x64x16.F32 R56, gdesc[UR8], RZ, !UPT, gsb0 ;  /* 0x00e00000083879f0 */ /* 0x000fe2000c0008ff */
[----:B------:R-:W-:Y:S01]  /*1870*/  UMOV UR8, UR7 ;  /* 0x0000000700087c82 */ /* 0x000fe20008000000 */
[----:B------:R-:W-:Y:S01]  /*1880*/  UMOV UR9, 0x80000020 ;  /* 0x8000002000097882 */ /* 0x000fe20000000000 */
[----:B------:R-:W-:Y:S02]  /*1890*/  WARPGROUP.DEPBAR.LE gsb0, 0x0 ;  /* 0x00008000000079c5 */ /* 0x000fe40000010000 */
[----:B------:R-:W-:-:S06]  /*18a0*/  WARPGROUP.ARRIVE ;  /* 0x00000000000079c5 */ /* 0x000fcc0000000000 */
[----:B------:R-:W-:Y:S01]  /*18b0*/  HGMMA.64x64x16.F32 R24, gdesc[UR8], RZ, !UPT, gsb0 ;  /* 0x00e00000081879f0 */ /* 0x000fe2000c0008ff */
[----:B------:R-:W-:Y:S02]  /*18c0*/  UIADD3 UR8, UR6, 0x2, URZ ;  /* 0x0000000206087890 */ /* 0x000fe4000fffe03f */
[----:B------:R-:W-:Y:S01]  /*18d0*/  UIADD3 UR10, UR5, 0x2, URZ ;  /* 0x00000002050a7890 */ /* 0x000fe2000fffe03f */
[----:B------:R-:W-:Y:S01]  /*18e0*/  UMOV UR9, 0x80000020 ;  /* 0x8000002000097882 */ /* 0x000fe20000000000 */
[----:B------:R-:W-:Y:S01]  /*18f0*/  UMOV UR11, 0x80000020 ;  /* 0x80000020000b7882 */ /* 0x000fe20000000000 */
[----:B------:R-:W-:Y:S01]  /*1900*/  UIADD3 UR6, UR6, 0x202, URZ ;  /* 0x0000020206067890 */ /* 0x000fe2000fffe03f */
[----:B------:R-:W-:Y:S02]  /*1910*/  WARPGROUP.DEPBAR.LE gsb0, 0x0 ;  /* 0x00008000000079c5 */ /* 0x000fe40000010000 */
[----:B------:R-:W-:-:S06]  /*1920*/  WARPGROUP.ARRIVE ;  /* 0x00000000000079c5 */ /* 0x000fcc0000000000 */
[----:B------:R-:W-:Y:S01]  /*1930*/  HGMMA.64x64x16.F32 R56, gdesc[UR8], R56, gsb0 ;  /* 0x00e00000083879f0 */ /* 0x000fe20008000838 */
[----:B------:R-:W-:Y:S01]  /*1940*/  UMOV UR8, UR6 ;  /* 0x0000000600087c82 */ /* 0x000fe20008000000 */
[----:B------:R-:W-:Y:S01]  /*1950*/  UMOV UR9, 0x80000020 ;  /* 0x8000002000097882 */ /* 0x000fe20000000000 */
[----:B------:R-:W-:Y:S02]  /*1960*/  WARPGROUP.DEPBAR.LE gsb0, 0x0 ;  /* 0x00008000000079c5 */ /* 0x000fe40000010000 */
[----:B------:R-:W-:-:S06]  /*1970*/  WARPGROUP.ARRIVE ;  /* 0x00000000000079c5 */ /* 0x000fcc0000000000 */
[----:B------:R-:W-:Y:S03]  /*1980*/  HGMMA.64x64x16.F32 R24, gdesc[UR8], R24, gsb0 ;  /* 0x00e00000081879f0 */ /* 0x000fe60008000818 */
[----:B------:R-:W-:Y:S02]  /*1990*/  WARPGROUP.DEPBAR.LE gsb0, 0x0 ;  /* 0x00008000000079c5 */ /* 0x000fe40000010000 */
[----:B------:R-:W-:Y:S05]  /*19a0*/  @!P2 BRA `(.L_x_22) ;  /* 0x000000040020a947 */ /* 0x000fea0003800000 */
[----:B------:R-:W-:Y:S01]  /*19b0*/  UIADD3 UR5, UR41, 0x1, URZ ;  /* 0x0000000129057890 */ /* 0x000fe2000fffe03f */
[----:B01----:R-:W-:Y:S02]  /*19c0*/  IMAD.U32 R0, RZ, RZ, UR44 ;  /* 0x0000002cff007e24 */ /* 0x003fe4000f8e00ff */
[----:B------:R-:W-:Y:S01]  /*19d0*/  IMAD.U32 R3, RZ, RZ, UR41 ;  /* 0x00000029ff037e24 */ /* 0x000fe2000f8e00ff */
[----:B------:R-:W-:-:S04]  /*19e0*/  UISETP.NE.AND UP0, UPT, UR5, 0x5, UPT ;  /* 0x000000050500788c */ /* 0x000fc8000bf05270 */
[----:B------:R-:W-:Y:S02]  /*19f0*/  USEL UR6, URZ, 0x1, UP0 ;  /* 0x000000013f067887 */ /* 0x000fe40008000000 */
[----:B------:R-:W-:Y:S02]  /*1a00*/  USEL UR5, UR5, URZ, UP0 ;  /* 0x0000003f05057287 */ /* 0x000fe40008000000 */
[----:B------:R-:W-:-:S06]  /*1a10*/  ULOP3.LUT UR6, UR40, UR6, URZ, 0x3c, !UPT ;  /* 0x0000000628067292 */ /* 0x000fcc000f8e3c3f */
[----:B------:R-:W-:-:S07]  /*1a20*/  IMAD.U32 R7, RZ, RZ, UR6 ;  /* 0x00000006ff077e24 */ /* 0x000fce000f8e00ff */
.L_x_29:
[----:B------:R-:W-:Y:S05]  /*1a30*/  @!P0 BRA `(.L_x_23) ;  /* 0x0000000000048947 */ /* 0x000fea0003800000 */
[----:B------:R-:W-:Y:S01]  /*1a40*/  BPT.TRAP 0x1 ;  /* 0x000000040000795c */ /* 0x000fe20000300000 */
.L_x_23:
[----:B------:R-:W0:Y:S01]  /*1a50*/  S2UR UR7, SR_CgaCtaId ;  /* 0x00000000000779c3 */ /* 0x000e220000008800 */
[----:B------:R-:W-:Y:S01]  /*1a60*/  UMOV UR6, 0x400 ;  /* 0x0000040000067882 */ /* 0x000fe20000000000 */
[----:B------:R-:W-:Y:S01]  /*1a70*/  IMAD.U32 R5, RZ, RZ, UR5 ;  /* 0x00000005ff057e24 */ /* 0x000fe2000f8e00ff */
[----:B------:R-:W-:Y:S01]  /*1a80*/  SHF.L.U32 R4, R7, 0x1f, RZ ;  /* 0x0000001f07047819 */ /* 0x000fe200000006ff */
[----:B0-----:R-:W-:-:S06]  /*1a90*/  ULEA UR6, UR7, UR6, 0x18 ;  /* 0x0000000607067291 */ /* 0x001fcc000f8ec03f */
[----:B------:R-:W-:-:S04]  /*1aa0*/  IMAD.U32 R6, RZ, RZ, UR6 ;  /* 0x00000006ff067e24 */ /* 0x000fc8000f8e00ff */
[----:B------:R-:W-:-:S04]  /*1ab0*/  IMAD R5, R5, 0x8, R6 ;  /* 0x0000000805057824 */ /* 0x000fc800078e0206 */
[----:B------:R0:W1:Y:S01]  /*1ac0*/  SYNCS.PHASECHK.TRANS64.TRYWAIT P1, [R5+URZ], R4 ;  /* 0x00000004050075a7 */ /* 0x000062000802017f */
[----:B------:R-:W-:Y:S05]  /*1ad0*/  @!P0 BRA `(.L_x_24) ;  /* 0x0000000000048947 */ /* 0x000fea0003800000 */
[----:B------:R-:W-:Y:S01]  /*1ae0*/  BPT.TRAP 0x1 ;  /* 0x000000040000795c */ /* 0x000fe20000300000 */
.L_x_24:
[----:B-1----:R-:W-:Y:S05]  /*1af0*/  @P1 BRA `(.L_x_25) ;  /* 0x0000000000081947 */ /* 0x002fea0003800000 */
[----:B------:R-:W1:Y:S02]  /*1b00*/  SYNCS.PHASECHK.TRANS64.TRYWAIT P1, [R5+URZ], R4 ;  /* 0x00000004050075a7 */ /* 0x000e64000802017f */
[----:B-1----:R-:W-:Y:S05]  /*1b10*/  @!P1 BRA `(.L_x_26) ;  /* 0x0000006c00049947 */ /* 0x002fea0003800000 */
.L_x_25:
[----:B------:R-:W-:Y:S01]  /*1b20*/  ULEA UR6, UR5, UR4, 0x8 ;  /* 0x0000000405067291 */ /* 0x000fe2000f8e403f */
[----:B------:R-:W-:Y:S01]  /*1b30*/  WARPGROUP.ARRIVE ;  /* 0x00000000000079c5 */ /* 0x000fe20000000000 */
[----:B------:R-:W-:Y:S01]  /*1b40*/  ULEA UR7, UR5, UR45, 0xa ;  /* 0x0000002d05077291 */ /* 0x000fe2000f8e503f */
[----:B------:R-:W-:Y:S01]  /*1b50*/  UMOV UR11, 0x80000020 ;  /* 0x80000020000b7882 */ /* 0x000fe20000000000 */
[----:B------:R-:W-:Y:S02]  /*1b60*/  UMOV UR9, 0x80000020 ;  /* 0x8000002000097882 */ /* 0x000fe40000000000 */
[----:B------:R-:W-:Y:S01]  /*1b70*/  UIADD3 UR12, UR7, 0x200, URZ ;  /* 0x00000200070c7890 */ /* 0x000fe2000fffe03f */
[----:B------:R-:W-:Y:S02]  /*1b80*/  UMOV UR10, UR6 ;  /* 0x00000006000a7c82 */ /* 0x000fe40008000000 */
[----:B------:R-:W-:Y:S02]  /*1b90*/  UMOV UR8, UR7 ;  /* 0x0000000700087c82 */ /* 0x000fe40008000000 */
[----:B------:R-:W-:Y:S01]  /*1ba0*/  HGMMA.64x64x16.F32 R56, gdesc[UR8], R56, gsb0 ;  /* 0x00e00000083879f0 */ /* 0x000fe20008000838 */
[----:B------:R-:W-:Y:S01]  /*1bb0*/  UMOV UR9, 0x80000020 ;  /* 0x8000002000097882 */ /* 0x000fe20000000000 */
[----:B------:R-:W-:Y:S01]  /*1bc0*/  UMOV UR8, UR12 ;  /* 0x0000000c00087c82 */ /* 0x000fe20008000000 */
[----:B------:R-:W-:-:S02]  /*1bd0*/  WARPGROUP.DEPBAR.LE gsb0, 0x0 ;  /* 0x00008000000079c5 */ /* 0x000fc40000010000 */
[----:B------:R-:W-:-:S06]  /*1be0*/  WARPGROUP.ARRIVE ;  /* 0x00000000000079c5 */ /* 0x000fcc0000000000 */
[----:B------:R-:W-:Y:S01]  /*1bf0*/  HGMMA.64x64x16.F32 R24, gdesc[UR8], R24, gsb0 ;  /* 0x00e00000081879f0 */ /* 0x000fe20008000818 */
        /* <DEDUP_REMOVED lines=15> */
[----:B------:R-:W-:Y:S01]  /*1cf0*/  BPT.TRAP 0x1 ;  /* 0x000000040000795c */ /* 0x000fe20000300000 */
.L_x_27:
[----:B------:R-:W-:-:S13]  /*1d00*/  ISETP.NE.AND P1, PT, R114, RZ, PT ;  /* 0x000000ff7200720c */ /* 0x000fda0003f25270 */
[----:B01----:R-:W-:-:S04]  /*1d10*/  @P1 IMAD R4, R3, 0x8, R6 ;  /* 0x0000000803041824 */ /* 0x003fc800078e0206 */
[----:B------:R-:W-:-:S05]  /*1d20*/  @P1 VIADD R4, R4, 0x28 ;  /* 0x0000002804041836 */ /* 0x000fca0000000000 */
[----:B------:R-:W-:-:S04]  /*1d30*/  @P1 PRMT R4, R19, 0x654, R4 ;  /* 0x0000065413041816 */ /* 0x000fc80000000004 */
[----:B------:R0:W-:Y:S01]  /*1d40*/  @P1 SYNCS.ARRIVE.TRANS64.RED.A1T0 RZ, [R4+URZ], RZ ;  /* 0x000000ff04ff19a7 */ /* 0x0001e2000810043f */
[----:B------:R-:W-:-:S13]  /*1d50*/  ISETP.GT.U32.AND P1, PT, R18, 0x1, PT ;  /* 0x000000011200780c */ /* 0x000fda0003f24070 */
[----:B0-----:R-:W-:Y:S05]  /*1d60*/  @P1 BRA `(.L_x_28) ;  /* 0x0000000000041947 */ /* 0x001fea0003800000 */
[----:B------:R-:W-:Y:S01]  /*1d70*/  BPT.TRAP 0x1 ;  /* 0x000000040000795c */ /* 0x000fe20000300000 */
.L_x_28:
[----:B------:R-:W-:Y:S01]  /*1d80*/  UIADD3 UR5, UR5, 0x1, URZ ;  /* 0x0000000105057890 */ /* 0x000fe2000fffe03f */
[C---:B------:R-:W-:Y:S01]  /*1d90*/  ISETP.GT.AND P2, PT, R0.reuse, 0x1, PT ;  /* 0x000000010000780c */ /* 0x040fe20003f44270 */
[----:B------:R-:W-:Y:S02]  /*1da0*/  VIADD R3, R3, 0x1 ;  /* 0x0000000103037836 */ /* 0x000fe40000000000 */
[----:B------:R-:W-:Y:S01]  /*1db0*/  UISETP.NE.AND UP0, UPT, UR5, 0x5, UPT ;  /* 0x000000050500788c */ /* 0x000fe2000bf05270 */
[----:B------:R-:W-:Y:S02]  /*1dc0*/  VIADD R0, R0, 0xffffffff ;  /* 0xffffffff00007836 */ /* 0x000fe40000000000 */
[C---:B------:R-:W-:Y:S01]  /*1dd0*/  ISETP.NE.AND P1, PT, R3.reuse, 0x5, PT ;  /* 0x000000050300780c */ /* 0x040fe20003f25270 */
[----:B------:R-:W-:Y:S02]  /*1de0*/  USEL UR6, URZ, 0x1, UP0 ;  /* 0x000000013f067887 */ /* 0x000fe40008000000 */
[----:B------:R-:W-:Y:S01]  /*1df0*/  USEL UR5, UR5, URZ, UP0 ;  /* 0x0000003f05057287 */ /* 0x000fe20008000000 */
[----:B------:R-:W-:-:S03]  /*1e00*/  SEL R3, R3, RZ, P1 ;  /* 0x000000ff03037207 */ /* 0x000fc60000800000 */
[----:B------:R-:W-:Y:S01]  /*1e10*/  LOP3.LUT R7, R7, UR6, RZ, 0x3c, !PT ;  /* 0x0000000607077c12 */ /* 0x000fe2000f8e3cff */
[----:B------:R-:W-:Y:S07]  /*1e20*/  @P2 BRA `(.L_x_29) ;  /* 0xfffffffc00002947 */ /* 0x000fee000383ffff */
.L_x_22:
[----:B01----:R-:W0:Y:S02]  /*1e30*/  LDC R0, c[0x0][0x28c] ;  /* 0x0000a300ff007b82 */ /* 0x003e240000000800 */
[----:B0-----:R-:W-:-:S13]  /*1e40*/  ISETP.GE.AND P1, PT, R0, 0x1, PT ;  /* 0x000000010000780c */ /* 0x001fda0003f26270 */
[----:B------:R-:W-:Y:S05]  /*1e50*/  @!P1 BRA `(.L_x_30) ;  /* 0x0000000000449947 */ /* 0x000fea0003800000 */
[----:B------:R-:W-:Y:S05]  /*1e60*/  @!P0 BRA `(.L_x_31) ;  /* 0x0000000000048947 */ /* 0x000fea0003800000 */
[----:B------:R-:W-:Y:S01]  /*1e70*/  BPT.TRAP 0x1 ;  /* 0x000000040000795c */ /* 0x000fe20000300000 */
.L_x_31:
[----:B------:R-:W-:-:S13]  /*1e80*/  ISETP.NE.AND P0, PT, R114, RZ, PT ;  /* 0x000000ff7200720c */ /* 0x000fda0003f05270 */
[----:B------:R-:W-:-:S05]  /*1e90*/  VOTEU.ANY UP0, P0 ;  /* 0x00000000003f7886 */ /* 0x000fca0000000100 */
[----:B------:R-:W-:-:S06]  /*1ea0*/  @UP0 UIADD3 UR4, UR44, UR41, URZ ;  /* 0x000000292c040290 */ /* 0x000fcc000fffe03f */
[----:B------:R-:W-:Y:S02]  /*1eb0*/  IMAD.U32 R4, RZ, RZ, UR4 ;  /* 0x00000004ff047e24 */ /* 0x000fe4000f8e00ff */
[----:B------:R-:W-:Y:S02]  /*1ec0*/  IMAD.U32 R3, RZ, RZ, UR4 ;  /* 0x00000004ff037e24 */ /* 0x000fe4000f8e00ff */
[----:B------:R-:W-:-:S05]  /*1ed0*/  @P0 IMAD.WIDE.U32 R4, R4, -0x33333333, RZ ;  /* 0xcccccccd04040825 */ /* 0x000fca00078e00ff */
[----:B------:R-:W-:-:S05]  /*1ee0*/  @P0 SHF.R.U32.HI R0, RZ, 0x2, R5 ;  /* 0x00000002ff000819 */ /* 0x000fca0000011605 */
[----:B------:R-:W-:-:S04]  /*1ef0*/  @P0 IMAD R0, R0, -0x5, R3 ;  /* 0xfffffffb00000824 */ /* 0x000fc800078e0203 */
[----:B------:R-:W-:-:S04]  /*1f00*/  @P0 IMAD R0, R0, 0x8, R6 ;  /* 0x0000000800000824 */ /* 0x000fc800078e0206 */
[----:B------:R-:W-:-:S05]  /*1f10*/  @P0 VIADD R0, R0, 0x28 ;  /* 0x0000002800000836 */ /* 0x000fca0000000000 */
[----:B------:R-:W-:-:S04]  /*1f20*/  @P0 PRMT R0, R19, 0x654, R0 ;  /* 0x0000065413000816 */ /* 0x000fc80000000000 */
[----:B------:R0:W-:Y:S01]  /*1f30*/  @P0 SYNCS.ARRIVE.TRANS64.RED.A1T0 RZ, [R0+URZ], RZ ;  /* 0x000000ff00ff09a7 */ /* 0x0001e2000810043f */
[----:B------:R-:W-:-:S13]  /*1f40*/  ISETP.GT.U32.AND P0, PT, R18, 0x1, PT ;  /* 0x000000011200780c */ /* 0x000fda0003f04070 */
[----:B0-----:R-:W-:Y:S05]  /*1f50*/  @P0 BRA `(.L_x_30) ;  /* 0x0000000000040947 */ /* 0x001fea0003800000 */
[----:B------:R-:W-:Y:S01]  /*1f60*/  BPT.TRAP 0x1 ;  /* 0x000000040000795c */ /* 0x000fe20000300000 */
.L_x_30:
[----:B------:R-:W-:Y:S01]  /*1f70*/  IMAD.SHL.U32 R101, R101, 0x40, RZ ;  /* 0x0000004065657824 */ /* 0x000fe200078e00ff */
[----:B------:R-:W-:Y:S01]  /*1f80*/  UIADD3 UR41, UR43, UR41, URZ ;  /* 0x000000292b297290 */ /* 0x000fe2000fffe03f */
[----:B------:R-:W-:Y:S01]  /*1f90*/  SHF.R.S32.HI R21, RZ, 0x1f, R23 ;  /* 0x0000001fff157819 */ /* 0x000fe20000011417 */
[----:B------:R-:W-:Y:S01]  /*1fa0*/  ULDC UR7, c[0x0][0x288] ;  /* 0x0000a20000077ab9 */ /* 0x000fe20000000800 */
[----:B------:R-:W-:Y:S01]  /*1fb0*/  IMAD.SHL.U32 R3, R109, 0x100, RZ ;  /* 0x000001006d037824 */ /* 0x000fe200078e00ff */
[C---:B------:R-:W-:Y:S01]  /*1fc0*/  LOP3.LUT R10, R101.reuse, 0x6, R97, 0xf8, !PT ;  /* 0x00000006650a7812 */ /* 0x040fe200078ef861 */
[----:B------:R-:W-:Y:S01]  /*1fd0*/  UISETP.GT.U32.AND UP0, UPT, UR41, 0x4, UPT ;  /* 0x000000042900788c */ /* 0x000fe2000bf04070 */
[----:B------:R-:W-:Y:S01]  /*1fe0*/  ISETP.GE.AND P0, PT, R101, UR7, PT ;  /* 0x0000000765007c0c */ /* 0x000fe2000bf06270 */
[----:B------:R-:W-:Y:S01]  /*1ff0*/  ULDC.64 UR4, c[0x0][0x5d0] ;  /* 0x0001740000047ab9 */ /* 0x000fe20000000a00 */
[----:B------:R-:W-:Y:S01]  /*2000*/  SHF.R.S32.HI R11, RZ, 0x1f, R10 ;  /* 0x0000001fff0b7819 */ /* 0x000fe2000001140a */
[----:B------:R-:W-:Y:S01]  /*2010*/  ULDC UR10, c[0x0][0x284] ;  /* 0x0000a100000a7ab9 */ /* 0x000fe20000000800 */
[----:B------:R-:W-:Y:S01]  /*2020*/  IMAD R0, R21, UR4, RZ ;  /* 0x0000000415007c24 */ /* 0x000fe2000f8e02ff */
[----:B------:R-:W-:Y:S01]  /*2030*/  UISETP.LT.U32.AND UP0, UPT, UR43, 0x5, UP0 ;  /* 0x000000052b00788c */ /* 0x000fe20008701070 */
[----:B------:R-:W-:Y:S01]  /*2040*/  ISETP.GE.OR P0, PT, R3, UR10, P0 ;  /* 0x0000000a03007c0c */ /* 0x000fe20008706670 */
[----:B------:R-:W-:Y:S01]  /*2050*/  UISETP.GE.U32.AND UP1, UPT, UR43, 0x5, UPT ;  /* 0x000000052b00788c */ /* 0x000fe2000bf26070 */
[C---:B------:R-:W-:Y:S01]  /*2060*/  IMAD R7, R23.reuse, UR5, R0 ;  /* 0x0000000517077c24 */ /* 0x040fe2000f8e0200 */
[----:B------:R-:W-:Y:S01]  /*2070*/  USEL UR6, URZ, 0x1, !UP0 ;  /* 0x000000013f067887 */ /* 0x000fe2000c000000 */
[----:B------:R-:W-:Y:S01]  /*2080*/  IMAD.WIDE.U32 R4, R23, UR4, R10 ;  /* 0x0000000417047c25 */ /* 0x000fe2000f8e000a */
[----:B------:R-:W-:Y:S01]  /*2090*/  UIMAD.WIDE.U32 UR4, UR41, -0x33333333, URZ ;  /* 0xcccccccd290478a5 */ /* 0x000fe2000f8e003f */
[----:B------:R-:W-:-:S02]  /*20a0*/  ULDC.64 UR8, c[0x0][0x5c8] ;  /* 0x0001720000087ab9 */ /* 0x000fc40000000a00 */
[----:B------:R-:W-:Y:S01]  /*20b0*/  IMAD.WIDE R108, R109, 0x100, R88 ;  /* 0x000001006d6c7825 */ /* 0x000fe200078e0258 */
[----:B------:R-:W-:Y:S02]  /*20c0*/  USHF.R.U32.HI UR4, URZ, 0x2, UR5 ;  /* 0x000000023f047899 */ /* 0x000fe40008011605 */
[----:B------:R-:W-:Y:S01]  /*20d0*/  ULOP3.LUT UR40, UR40, UR6, URZ, 0x3c, !UPT ;  /* 0x0000000628287292 */ /* 0x000fe2000f8e3c3f */
[----:B------:R-:W-:Y:S01]  /*20e0*/  IMAD R9, R109, UR8, RZ ;  /* 0x000000086d097c24 */ /* 0x000fe2000f8e02ff */
[----:B------:R-:W-:Y:S01]  /*20f0*/  UIMAD UR41, UR4, -0x5, UR41 ;  /* 0xfffffffb042978a4 */ /* 0x000fe2000f8e0229 */
[----:B------:R-:W-:Y:S01]  /*2100*/  IMAD.IADD R5, R5, 0x1, R7 ;  /* 0x0000000105057824 */ /* 0x000fe200078e0207 */
[----:B------:R-:W-:Y:S01]  /*2110*/  @UP1 ULOP3.LUT UR40, UR40, 0x1, UR4, 0x78, !UPT ;  /* 0x0000000128281892 */ /* 0x000fe2000f8e7804 */
[C---:B------:R-:W-:Y:S02]  /*2120*/  IMAD R9, R108.reuse, UR9, R9 ;  /* 0x000000096c097c24 */ /* 0x040fe4000f8e0209 */
[----:B------:R-:W-:-:S04]  /*2130*/  IMAD.WIDE.U32 R110, R108, UR8, R4 ;  /* 0x000000086c6e7c25 */ /* 0x000fc8000f8e0004 */
[----:B------:R-:W-:Y:S01]  /*2140*/  IMAD.MOV.U32 R0, RZ, RZ, -0x1 ;  /* 0xffffffffff007424 */ /* 0x000fe200078e00ff */
[----:B------:R-:W-:Y:S06]  /*2150*/  @P0 BRA `(.L_x_32) ;  /* 0x00000048006c0947 */ /* 0x000fec0003800000 */
[----:B-----5:R-:W-:Y:S01]  /*2160*/  FSETP.NEU.AND P1, PT, R90, RZ, PT ;  /* 0x000000ff5a00720b */ /* 0x020fe20003f2d000 */
[----:B------:R-:W-:Y:S01]  /*2170*/  IMAD.IADD R4, R96, 0x1, -R101 ;  /* 0x0000000160047824 */ /* 0x000fe200078e0a65 */
[----:B------:R-:W-:Y:S01]  /*2180*/  BSSY B0, `(.L_x_32) ;  /* 0x0000498000007945 */ /* 0x000fe20003800000 */
[----:B------:R-:W-:Y:S02]  /*2190*/  IMAD.IADD R3, R100, 0x1, -R3 ;  /* 0x0000000164037824 */ /* 0x000fe400078e0a03 */
[----:B------:R-:W-:Y:S01]  /*21a0*/  IMAD.IADD R113, R111, 0x1, R9 ;  /* 0x000000016f717824 */ /* 0x000fe200078e0209 */
[----:B------:R-:W-:-:S04]  /*21b0*/  ISETP.GT.AND P5, PT, R4, RZ, PT ;  /* 0x000000ff0400720c */ /* 0x000fc80003fa4270 */
[----:B------:R-:W-:-:S03]  /*21c0*/  ISETP.GT.AND P0, PT, R3, RZ, P5 ;  /* 0x000000ff0300720c */ /* 0x000fc60002f04270 */
[----:B------:R-:W-:Y:S10]  /*21d0*/  @!P1 BRA `(.L_x_33) ;  /* 0x0000003000f89947 */ /* 0x000ff40003800000 */
[----:B------:R-:W0:Y:S01]  /*21e0*/  LDC.64 R14, c[0x0][0x5b8] ;  /* 0x00016e00ff0e7b82 */ /* 0x000e220000000a00 */
[----:B------:R-:W-:-:S07]  /*21f0*/  ULDC.64 UR4, c[0x0][0x5c0] ;  /* 0x0001700000047ab9 */ /* 0x000fce0000000a00 */
[----:B------:R-:W1:Y:S08]  /*2200*/  LDC.64 R106, c[0x0][0x5b0] ;  /* 0x00016c00ff6a7b82 */ /* 0x000e700000000a00 */
[----:B------:R-:W2:Y:S01]  /*2210*/  LDC.64 R12, c[0x0][0x5a8] ;  /* 0x00016a00ff0c7b82 */ /* 0x000ea20000000a00 */
[-C--:B0-----:R-:W-:Y:S02]  /*2220*/  IMAD R6, R21, R14.reuse, RZ ;  /* 0x0000000e15067224 */ /* 0x081fe400078e02ff */
[----:B------:R-:W-:-:S04]  /*2230*/  IMAD.WIDE.U32 R102, R23, R14, R10 ;  /* 0x0000000e17667225 */ /* 0x000fc800078e000a */
[----:B------:R-:W-:Y:S02]  /*2240*/  IMAD R101, R23, R15, R6 ;  /* 0x0000000f17657224 */ /* 0x000fe400078e0206 */
[-C--:B-1----:R-:W-:Y:S02]  /*2250*/  IMAD R5, R109, R106.reuse, RZ ;  /* 0x0000006a6d057224 */ /* 0x082fe400078e02ff */
[----:B------:R-:W-:Y:S02]  /*2260*/  IMAD.IADD R105, R103, 0x1, R101 ;  /* 0x0000000167697824 */ /* 0x000fe400078e0265 */
[----:B------:R-:W-:Y:S02]  /*2270*/  IMAD.MOV.U32 R104, RZ, RZ, R102 ;  /* 0x000000ffff687224 */ /* 0x000fe400078e0066 */
[C---:B------:R-:W-:Y:S02]  /*2280*/  IMAD R111, R108.reuse, R107, R5 ;  /* 0x0000006b6c6f7224 */ /* 0x040fe400078e0205 */
[----:B------:R-:W-:-:S04]  /*2290*/  IMAD.WIDE.U32 R6, R108, R106, R104 ;  /* 0x0000006a6c067225 */ /* 0x000fc800078e0068 */
[----:B------:R-:W-:Y:S01]  /*22a0*/  IMAD.IADD R5, R7, 0x1, R111 ;  /* 0x0000000107057824 */ /* 0x000fe200078e026f */
[----:B--2---:R-:W-:-:S04]  /*22b0*/  LEA R8, P1, R6, R12, 0x1 ;  /* 0x0000000c06087211 */ /* 0x004fc800078208ff */
[----:B------:R-:W-:-:S05]  /*22c0*/  LEA.HI.X R9, R6, R13, R5, 0x1, P1 ;  /* 0x0000000d06097211 */ /* 0x000fca00008f0c05 */
[----:B------:R0:W2:Y:S01]  /*22d0*/  @P0 LDG.E.LTC128B.U16 R5, desc[UR38][R8.64] ;  /* 0x0000002608050981 */ /* 0x0000a2000c1e1520 */
[----:B------:R-:W-:Y:S01]  /*22e0*/  LEA R20, P1, R110, UR4, 0x1 ;  /* 0x000000046e147c11 */ /* 0x000fe2000f8208ff */
[----:B------:R-:W-:Y:S01]  /*22f0*/  IMAD.WIDE.U32 R6, R108, R106, R10 ;  /* 0x0000006a6c067225 */ /* 0x000fe200078e000a */
[----:B------:R-:W-:Y:S01]  /*2300*/  ISETP.GT.AND P3, PT, R4, 0x1, PT ;  /* 0x000000010400780c */ /* 0x000fe20003f64270 */
[----:B------:R-:W-:Y:S01]  /*2310*/  BSSY B1, `(.L_x_34) ;  /* 0x0000012000017945 */ /* 0x000fe20003800000 */
[----:B------:R-:W-:Y:S01]  /*2320*/  LEA.HI.X R21, R110, UR5, R113, 0x1, P1 ;  /* 0x000000056e157c11 */ /* 0x000fe200088f0c71 */
[----:B------:R-:W-:Y:S01]  /*2330*/  IMAD.IADD R7, R111, 0x1, R7 ;  /* 0x000000016f077824 */ /* 0x000fe200078e0207 */
[----:B------:R-:W-:Y:S01]  /*2340*/  ISETP.GT.AND P1, PT, R3, RZ, P3 ;  /* 0x000000ff0300720c */ /* 0x000fe20001f24270 */
[C---:B------:R-:W-:Y:S01]  /*2350*/  IMAD.SHL.U32 R112, R106.reuse, 0x8, RZ ;  /* 0x000000086a707824 */ /* 0x040fe200078e00ff */
[----:B------:R-:W-:Y:S01]  /*2360*/  P2R R119, PR, RZ, 0x8 ;  /* 0x00000008ff777803 */ /* 0x000fe20000000000 */
[----:B------:R-:W-:Y:S01]  /*2370*/  IMAD.WIDE.U32 R6, R23, R14, R6 ;  /* 0x0000000e17067225 */ /* 0x000fe200078e0006 */
[----:B------:R-:W-:-:S03]  /*2380*/  SHF.L.U64.HI R113, R106, 0x3, R107 ;  /* 0x000000036a717819 */ /* 0x000fc6000001026b */
[----:B------:R-:W-:Y:S01]  /*2390*/  IMAD.IADD R7, R101, 0x1, R7 ;  /* 0x0000000165077824 */ /* 0x000fe200078e0207 */
[----:B0-----:R-:W-:-:S04]  /*23a0*/  LEA R8, P2, R6, R12, 0x1 ;  /* 0x0000000c06087211 */ /* 0x001fc800078408ff */
[----:B------:R-:W-:Y:S01]  /*23b0*/  LEA.HI.X R9, R6, R13, R7, 0x1, P2 ;  /* 0x0000000d06097211 */ /* 0x000fe200010f0c07 */
[----:B--2---:R-:W-:-:S05]  /*23c0*/  HADD2.F32 R15, -RZ, R5.H0_H0 ;  /* 0x20000005ff0f7230 */ /* 0x004fca0000004100 */
[----:B------:R-:W-:-:S04]  /*23d0*/  FMUL R15, R15, R90 ;  /* 0x0000005a0f0f7220 */ /* 0x000fc80000400000 */
[----:B------:R-:W-:-:S05]  /*23e0*/  FFMA R15, R56, R22, R15 ;  /* 0x00000016380f7223 */ /* 0x000fca000000000f */
[----:B------:R-:W-:-:S05]  /*23f0*/  F2FP.F16.F32.PACK_AB R15, RZ, R15 ;  /* 0x0000000fff0f723e */ /* 0x000fca00000000ff */
[----:B------:R0:W-:Y:S01]  /*2400*/  @P0 STG.E.U16 desc[UR38][R20.64], R15 ;  /* 0x0000000f14000986 */ /* 0x0001e2000c101526 */
[----:B------:R-:W-:Y:S05]  /*2410*/  @!P1 BRA `(.L_x_35) ;  /* 0x0000000000049947 */ /* 0x000fea0003800000 */
[----:B------:R1:W5:Y:S02]  /*2420*/  LDG.E.LTC128B.U16 R5, desc[UR38][R8.64+0x2] ;  /* 0x0000022608057981 */ /* 0x000364000c1e1520 */
.L_x_35:
[----:B------:R-:W-:Y:S05]  /*2430*/  BSYNC B1 ;  /* 0x0000000000017941 */ /* 0x000fea0003800000 */
.L_x_34:
[----:B-----5:R-:W-:Y:S01]  /*2440*/  HADD2.F32 R7, -RZ, R5.H0_H0 ;  /* 0x20000005ff077230 */ /* 0x020fe20000004100 */
[----:B------:R-:W-:Y:S01]  /*2450*/  ISETP.GT.AND P0, PT, R3, 0x8, P5 ;  /* 0x000000080300780c */ /* 0x000fe20002f04270 */
[----:B------:R-:W-:Y:S01]  /*2460*/  IMAD.WIDE.U32 R116, R108, R106, R112 ;  /* 0x0000006a6c747225 */ /* 0x000fe200078e0070 */
[----:B------:R-:W-:-:S03]  /*2470*/  PRMT R118, R5, 0x7610, R118 ;  /* 0x0000761005767816 */ /* 0x000fc60000000076 */
[----:B------:R-:W-:Y:S01]  /*2480*/  FMUL R6, R7, R90 ;  /* 0x0000005a07067220 */ /* 0x000fe20000400000 */
[----:B------:R-:W-:Y:S01]  /*2490*/  IMAD.IADD R111, R111, 0x1, R117 ;  /* 0x000000016f6f7824 */ /* 0x000fe200078e0275 */
[----:B------:R-:W-:Y:S02]  /*24a0*/  IADD3 R7, P2, R102, R116, RZ ;  /* 0x0000007466077210 */ /* 0x000fe40007f5e0ff */
[----:B------:R-:W-:-:S03]  /*24b0*/  FFMA R57, R57, R22, R6 ;  /* 0x0000001639397223 */ /* 0x000fc60000000006 */
[----:B------:R-:W-:Y:S01]  /*24c0*/  IMAD.X R56, R111, 0x1, R105, P2 ;  /* 0x000000016f387824 */ /* 0x000fe200010e0669 */
[C---:B------:R-:W-:Y:S02]  /*24d0*/  LEA R6, P2, R7.reuse, R12, 0x1 ;  /* 0x0000000c07067211 */ /* 0x040fe400078408ff */
[----:B------:R-:W-:Y:S02]  /*24e0*/  F2FP.F16.F32.PACK_AB R57, RZ, R57 ;  /* 0x00000039ff39723e */ /* 0x000fe400000000ff */
[----:B------:R-:W-:-:S03]  /*24f0*/  LEA.HI.X R7, R7, R13, R56, 0x1, P2 ;  /* 0x0000000d07077211 */ /* 0x000fc600010f0c38 */
[----:B------:R2:W-:Y:S04]  /*2500*/  @P1 STG.E.U16 desc[UR38][R20.64+0x2], R57 ;  /* 0x0000023914001986 */ /* 0x0005e8000c101526 */
[----:B------:R-:W3:Y:S01]  /*2510*/  @P0 LDG.E.LTC128B.U16 R118, desc[UR38][R6.64] ;  /* 0x0000002606760981 */ /* 0x000ee2000c1e1520 */
[----:B------:R-:W-:Y:S01]  /*2520*/  IADD3 R116, P1, R10, R116, RZ ;  /* 0x000000740a747210 */ /* 0x000fe20007f3e0ff */
[----:B------:R-:W-:Y:S01]  /*2530*/  IMAD.SHL.U32 R121, R91, 0x2, RZ ;  /* 0x000000025b797824 */ /* 0x000fe200078e00ff */
[----:B------:R-:W-:Y:S03]  /*2540*/  BSSY B1, `(.L_x_36) ;  /* 0x0000011000017945 */ /* 0x000fe60003800000 */
[----:B------:R-:W-:Y:S01]  /*2550*/  IMAD.X R117, R11, 0x1, R111, P1 ;  /* 0x000000010b757824 */ /* 0x000fe200008e066f */
[----:B------:R-:W-:Y:S01]  /*2560*/  IADD3 R110, P2, R121, R20, RZ ;  /* 0x00000014796e7210 */ /* 0x000fe20007f5e0ff */
[----:B------:R-:W-:-:S04]  /*2570*/  IMAD.WIDE.U32 R116, R23, R14, R116 ;  /* 0x0000000e17747225 */ /* 0x000fc800078e0074 */
[----:B0-----:R-:W-:Y:S01]  /*2580*/  IMAD.IADD R15, R101, 0x1, R117 ;  /* 0x00000001650f7824 */ /* 0x001fe200078e0275 */
[----:B------:R-:W-:Y:S02]  /*2590*/  SHF.L.U64.HI R117, R91, 0x1, R94 ;  /* 0x000000015b757819 */ /* 0x000fe4000001025e */
[----:B------:R-:W-:-:S03]  /*25a0*/  LEA R56, P1, R116, R12, 0x1 ;  /* 0x0000000c74387211 */ /* 0x000fc600078208ff */
[----:B------:R-:W-:Y:S01]  /*25b0*/  IMAD.X R111, R117, 0x1, R21, P2 ;  /* 0x00000001756f7824 */ /* 0x000fe200010e0615 */
[----:B--2---:R-:W-:Y:S02]  /*25c0*/  LEA.HI.X R57, R116, R13, R15, 0x1, P1 ;  /* 0x0000000d74397211 */ /* 0x004fe400008f0c0f */
[----:B------:R-:W-:Y:S01]  /*25d0*/  ISETP.GT.AND P1, PT, R3, 0x8, P3 ;  /* 0x000000080300780c */ /* 0x000fe20001f24270 */
[----:B---3--:R-:W-:-:S05]  /*25e0*/  HADD2.F32 R5, -RZ, R118.H0_H0 ;  /* 0x20000076ff057230 */ /* 0x008fca0000004100 */
[----:B------:R-:W-:-:S04]  /*25f0*/  FMUL R5, R5, R90 ;  /* 0x0000005a05057220 */ /* 0x000fc80000400000 */
[----:B------:R-:W-:-:S05]  /*2600*/  FFMA R5, R58, R22, R5 ;  /* 0x000000163a057223 */ /* 0x000fca0000000005 */
[----:B------:R-:W-:-:S05]  /*2610*/  F2FP.F16.F32.PACK_AB R5, RZ, R5 ;  /* 0x00000005ff05723e */ /* 0x000fca00000000ff */
[----:B------:R0:W-:Y:S01]  /*2620*/  @P0 STG.E.U16 desc[UR38][R110.64], R5 ;  /* 0x000000056e000986 */ /* 0x0001e2000c101526 */
[----:B------:R-:W-:Y:S05]  /*2630*/  @!P1 BRA `(.L_x_37) ;  /* 0x0000000000049947 */ /* 0x000fea0003800000 */
[----:B------:R2:W5:Y:S02]  /*2640*/  LDG.E.LTC128B.U16 R118, desc[UR38][R56.64+0x2] ;  /* 0x0000022638767981 */ /* 0x000564000c1e1520 */
.L_x_37:
[----:B------:R-:W-:Y:S05]  /*2650*/  BSYNC B1 ;  /* 0x0000000000017941 */ /* 0x000fea0003800000 */
.L_x_36:
[----:B0----5:R-:W-:Y:S01]  /*2660*/  HADD2.F32 R5, -RZ, R118.H0_H0 ;  /* 0x20000076ff057230 */ /* 0x021fe20000004100 */
[----:B------:R-:W-:Y:S01]  /*2670*/  ISETP.GT.AND P3, PT, R4, 0x8, PT ;  /* 0x000000080400780c */ /* 0x000fe20003f64270 */
[C---:B------:R-:W-:Y:S01]  /*2680*/  IMAD.SHL.U32 R15, R92.reuse, 0x2, RZ ;  /* 0x000000025c0f7824 */ /* 0x040fe200078e00ff */
[----:B------:R-:W-:Y:S02]  /*2690*/  BSSY B1, `(.L_x_38) ;  /* 0x000000c000017945 */ /* 0x000fe40003800000 */
[----:B------:R-:W-:Y:S01]  /*26a0*/  FMUL R58, R5, R90 ;  /* 0x0000005a053a7220 */ /* 0x000fe20000400000 */
[----:B------:R-:W-:Y:S02]  /*26b0*/  SHF.L.U64.HI R5, R92, 0x1, R93 ;  /* 0x000000015c057819 */ /* 0x000fe4000001025d */
[----:B------:R-:W-:Y:S01]  /*26c0*/  IADD3 R6, P0, P2, R15, R20, R121 ;  /* 0x000000140f067210 */ /* 0x000fe20007a1e079 */
[----:B------:R-:W-:Y:S01]  /*26d0*/  FFMA R58, R59, R22, R58 ;  /* 0x000000163b3a7223 */ /* 0x000fe2000000003a */
[----:B------:R-:W-:-:S02]  /*26e0*/  P2R R116, PR, RZ, 0x8 ;  /* 0x00000008ff747803 */ /* 0x000fc40000000000 */
[----:B------:R-:W-:Y:S02]  /*26f0*/  IADD3.X R7, R5, R21, R117, P0, P2 ;  /* 0x0000001505077210 */ /* 0x000fe400007e4475 */
[----:B------:R-:W-:Y:S02]  /*2700*/  F2FP.F16.F32.PACK_AB R58, RZ, R58 ;  /* 0x0000003aff3a723e */ /* 0x000fe400000000ff */
[----:B------:R-:W-:-:S03]  /*2710*/  ISETP.GT.AND P0, PT, R3, RZ, P3 ;  /* 0x000000ff0300720c */ /* 0x000fc60001f04270 */
[----:B------:R0:W-:Y:S10]  /*2720*/  @P1 STG.E.U16 desc[UR38][R110.64+0x2], R58 ;  /* 0x0000023a6e001986 */ /* 0x0001f4000c101526 */
[----:B------:R-:W-:Y:S05]  /*2730*/  @!P0 BRA `(.L_x_39) ;  /* 0x0000000000048947 */ /* 0x000fea0003800000 */
[----:B------:R3:W5:Y:S02]  /*2740*/  LDG.E.LTC128B.U16 R118, desc[UR38][R8.64+0x10] ;  /* 0x0000102608767981 */ /* 0x000764000c1e1520 */
.L_x_39:
[----:B------:R-:W-:Y:S05]  /*2750*/  BSYNC B1 ;  /* 0x0000000000017941 */ /* 0x000fea0003800000 */
.L_x_38:
[----:B-----5:R-:W-:Y:S01]  /*2760*/  HADD2.F32 R59, -RZ, R118.H0_H0 ;  /* 0x20000076ff3b7230 */ /* 0x020fe20000004100 */
[----:B------:R-:W-:Y:S01]  /*2770*/  ISETP.GT.AND P1, PT, R4, 0x9, PT ;  /* 0x000000090400780c */ /* 0x000fe20003f24270 */
[----:B------:R-:W-:Y:S03]  /*2780*/  BSSY B1, `(.L_x_40) ;  /* 0x0000009000017945 */ /* 0x000fe60003800000 */
[----:B------:R-:W-:Y:S01]  /*2790*/  FMUL R59, R59, R90 ;  /* 0x0000005a3b3b7220 */ /* 0x000fe20000400000 */
[----:B------:R-:W-:-:S03]  /*27a0*/  P2R R117, PR, RZ, 0x2 ;  /* 0x00000002ff757803 */ /* 0x000fc60000000000 */
[----:B------:R-:W-:-:S05]  /*27b0*/  FFMA R59, R60, R22, R59 ;  /* 0x000000163c3b7223 */ /* 0x000fca000000003b */
[----:B------:R-:W-:-:S05]  /*27c0*/  F2FP.F16.F32.PACK_AB R59, RZ, R59 ;  /* 0x0000003bff3b723e */ /* 0x000fca00000000ff */
[----:B------:R4:W-:Y:S01]  /*27d0*/  @P0 STG.E.U16 desc[UR38][R20.64+0x10], R59 ;  /* 0x0000103b14000986 */ /* 0x0009e2000c101526 */
[----:B------:R-:W-:-:S13]  /*27e0*/  ISETP.GT.AND P0, PT, R3, RZ, P1 ;  /* 0x000000ff0300720c */ /* 0x000fda0000f04270 */
[----:B----4-:R-:W-:Y:S05]  /*27f0*/  @!P0 BRA `(.L_x_41) ;  /* 0x0000000000048947 */ /* 0x010fea0003800000 */
[----:B------:R4:W5:Y:S02]  /*2800*/  LDG.E.LTC128B.U16 R118, desc[UR38][R8.64+0x12] ;  /* 0x0000122608767981 */ /* 0x000964000c1e1520 */
.L_x_41:
[----:B------:R-:W-:Y:S05]  /*2810*/  BSYNC B1 ;  /* 0x0000000000017941 */ /* 0x000fea0003800000 */
.L_x_40:
[----:B-----5:R-:W-:Y:S01]  /*2820*/  HADD2.F32 R59, -RZ, R118.H0_H0 ;  /* 0x20000076ff3b7230 */ /* 0x020fe20000004100 */
[----:B------:R-:W-:Y:S04]  /*2830*/  BSSY B1, `(.L_x_42) ;  /* 0x0000008000017945 */ /* 0x000fe80003800000 */
[----:B0-----:R-:W-:-:S04]  /*2840*/  FMUL R58, R59, R90 ;  /* 0x0000005a3b3a7220 */ /* 0x001fc80000400000 */
[----:B------:R-:W-:-:S05]  /*2850*/  FFMA R58, R61, R22, R58 ;  /* 0x000000163d3a7223 */ /* 0x000fca000000003a */
[----:B------:R-:W-:-:S05]  /*2860*/  F2FP.F16.F32.PACK_AB R58, RZ, R58 ;  /* 0x0000003aff3a723e */ /* 0x000fca00000000ff */
[----:B------:R0:W-:Y:S01]  /*2870*/  @P0 STG.E.U16 desc[UR38][R20.64+0x12], R58 ;  /* 0x0000123a14000986 */ /* 0x0001e2000c101526 */
[----:B------:R-:W-:-:S13]  /*2880*/  ISETP.GT.AND P0, PT, R3, 0x8, P3 ;  /* 0x000000080300780c */ /* 0x000fda0001f04270 */
[----:B0-----:R-:W-:Y:S05]  /*2890*/  @!P0 BRA `(.L_x_43) ;  /* 0x0000000000048947 */ /* 0x001fea0003800000 */
[----:B------:R0:W5:Y:S02]  /*28a0*/  LDG.E.LTC128B.U16 R118, desc[UR38][R56.64+0x10] ;  /* 0x0000102638767981 */ /* 0x000164000c1e1520 */
.L_x_43:
[----:B------:R-:W-:Y:S05]  /*28b0*/  BSYNC B1 ;  /* 0x0000000000017941 */ /* 0x000fea0003800000 */
.L_x_42:
[----:B-----5:R-:W-:Y:S01]  /*28c0*/  HADD2.F32 R59, -RZ, R118.H0_H0 ;  /* 0x20000076ff3b7230 */ /* 0x020fe20000004100 */
[----:B------:R-:W-:Y:S04]  /*28d0*/  BSSY B1, `(.L_x_44) ;  /* 0x000000a000017945 */ /* 0x000fe80003800000 */
[----:B------:R-:W-:-:S04]  /*28e0*/  FMUL R59, R59, R90 ;  /* 0x0000005a3b3b7220 */ /* 0x000fc80000400000 */
[----:B------:R-:W-:-:S05]  /*28f0*/  FFMA R59, R62, R22, R59 ;  /* 0x000000163e3b7223 */ /* 0x000fca000000003b */
[----:B------:R-:W-:-:S05]  /*2900*/  F2FP.F16.F32.PACK_AB R59, RZ, R59 ;  /* 0x0000003bff3b723e */ /* 0x000fca00000000ff */
[----:B------:R0:W-:Y:S01]  /*2910*/  @P0 STG.E.U16 desc[UR38][R110.64+0x10], R59 ;  /* 0x0000103b6e000986 */ /* 0x0001e2000c101526 */
[----:B------:R-:W-:-:S05]  /*2920*/  IADD3 R121, P0, R108, 0x80, RZ ;  /* 0x000000806c797810 */ /* 0x000fca0007f1e0ff */
[----:B------:R-:W-:Y:S01]  /*2930*/  IMAD.X R109, RZ, RZ, R109, P0 ;  /* 0x000000ffff6d7224 */ /* 0x000fe200000e066d */
[----:B------:R-:W-:-:S13]  /*2940*/  ISETP.GT.AND P0, PT, R3, 0x8, P1 ;  /* 0x000000080300780c */ /* 0x000fda0000f04270 */
[----:B0-----:R-:W-:Y:S05]  /*2950*/  @!P0 BRA `(.L_x_45) ;  /* 0x0000000000048947 */ /* 0x001fea0003800000 */
[----:B------:R0:W5:Y:S02]  /*2960*/  LDG.E.LTC128B.U16 R118, desc[UR38][R56.64+0x12] ;  /* 0x0000122638767981 */ /* 0x000164000c1e1520 */
.L_x_45:
[----:B------:R-:W-:Y:S05]  /*2970*/  BSYNC B1 ;  /* 0x0000000000017941 */ /* 0x000fea0003800000 */
.L_x_44:
[----:B-----5:R-:W-:Y:S01]  /*2980*/  HADD2.F32 R59, -RZ, R118.H0_H0 ;  /* 0x20000076ff3b7230 */ /* 0x020fe20000004100 */
[----:B------:R-:W-:Y:S01]  /*2990*/  ISETP.GT.AND P2, PT, R4, 0x10, PT ;  /* 0x000000100400780c */ /* 0x000fe20003f44270 */
[----:B------:R-:W-:Y:S01]  /*29a0*/  IMAD R60, R109, R106, RZ ;  /* 0x0000006a6d3c7224 */ /* 0x000fe200078e02ff */
[----:B------:R-:W-:Y:S02]  /*29b0*/  BSSY B1, `(.L_x_46) ;  /* 0x0000021000017945 */ /* 0x000fe40003800000 */
[----:B------:R-:W-:Y:S01]  /*29c0*/  FMUL R58, R59, R90 ;  /* 0x0000005a3b3a7220 */ /* 0x000fe20000400000 */
[C---:B------:R-:W-:Y:S02]  /*29d0*/  IMAD R103, R121.reuse, R107, R60 ;  /* 0x0000006b79677224 */ /* 0x040fe400078e023c */
[----:B------:R-:W-:-:S04]  /*29e0*/  IMAD.WIDE.U32 R60, R121, R106, R10 ;  /* 0x0000006a793c7225 */ /* 0x000fc800078e000a */
[----:B------:R-:W-:Y:S01]  /*29f0*/  FFMA R58, R63, R22, R58 ;  /* 0x000000163f3a7223 */ /* 0x000fe2000000003a */
[----:B------:R-:W-:-:S04]  /*2a00*/  IMAD.IADD R61, R103, 0x1, R61 ;  /* 0x00000001673d7824 */ /* 0x000fc800078e023d */
[----:B------:R-:W-:-:S04]  /*2a10*/  F2FP.F16.F32.PACK_AB R58, RZ, R58 ;  /* 0x0000003aff3a723e */ /* 0x000fc800000000ff */
[----:B------:R-:W-:Y:S01]  /*2a20*/  PRMT R63, R58, 0x7610, R63 ;  /* 0x000076103a3f7816 */ /* 0x000fe2000000003f */
[----:B------:R-:W-:-:S04]  /*2a30*/  IMAD.WIDE.U32 R58, R121, R106, R104 ;  /* 0x0000006a793a7225 */ /* 0x000fc800078e0068 */
[----:B------:R1:W-:Y:S01]  /*2a40*/  @P0 STG.E.U16 desc[UR38][R110.64+0x12], R63 ;  /* 0x0000123f6e000986 */ /* 0x0003e2000c101526 */
[----:B------:R-:W-:Y:S02]  /*2a50*/  IMAD.IADD R59, R59, 0x1, R103 ;  /* 0x000000013b3b7824 */ /* 0x000fe400078e0267 */
[----:B------:R-:W-:-:S04]  /*2a60*/  IMAD.WIDE.U32 R106, R121, R106, R112 ;  /* 0x0000006a796a7225 */ /* 0x000fc800078e0070 */
[----:B------:R-:W-:Y:S02]  /*2a70*/  IMAD.IADD R103, R103, 0x1, R107 ;  /* 0x0000000167677824 */ /* 0x000fe400078e026b */
[----:B-1----:R-:W-:Y:S01]  /*2a80*/  IMAD.WIDE.U32 R62, R23, R14, R60 ;  /* 0x0000000e173e7225 */ /* 0x002fe200078e003c */
[----:B------:R-:W-:-:S04]  /*2a90*/  LEA R60, P0, R58, R12, 0x1 ;  /* 0x0000000c3a3c7211 */ /* 0x000fc800078008ff */
[----:B------:R-:W-:Y:S01]  /*2aa0*/  LEA.HI.X R61, R58, R13, R59, 0x1, P0 ;  /* 0x0000000d3a3d7211 */ /* 0x000fe200000f0c3b */
[----:B------:R-:W-:Y:S01]  /*2ab0*/  IMAD.IADD R59, R101, 0x1, R63 ;  /* 0x00000001653b7824 */ /* 0x000fe200078e023f */
[----:B------:R-:W-:-:S04]  /*2ac0*/  LEA R58, P0, R62, R12, 0x1 ;  /* 0x0000000c3e3a7211 */ /* 0x000fc800078008ff */
[----:B------:R-:W-:Y:S02]  /*2ad0*/  LEA.HI.X R59, R62, R13, R59, 0x1, P0 ;  /* 0x0000000d3e3b7211 */ /* 0x000fe400000f0c3b */
[----:B------:R-:W-:-:S05]  /*2ae0*/  IADD3 R102, P0, R102, R106, RZ ;  /* 0x0000006a66667210 */ /* 0x000fca0007f1e0ff */
[----:B------:R-:W-:Y:S01]  /*2af0*/  IMAD.X R104, R103, 0x1, R105, P0 ;  /* 0x0000000167687824 */ /* 0x000fe200000e0669 */
[----:B------:R-:W-:-:S05]  /*2b00*/  IADD3 R62, P0, R10, R106, RZ ;  /* 0x0000006a0a3e7210 */ /* 0x000fca0007f1e0ff */
[----:B------:R-:W-:Y:S01]  /*2b10*/  IMAD.X R63, R11, 0x1, R103, P0 ;  /* 0x000000010b3f7824 */ /* 0x000fe200000e0667 */
[----:B------:R-:W-:Y:S01]  /*2b20*/  LEA R10, P0, R102, R12, 0x1 ;  /* 0x0000000c660a7211 */ /* 0x000fe200078008ff */
[----:B------:R-:W-:-:S03]  /*2b30*/  IMAD.WIDE.U32 R62, R23, R14, R62 ;  /* 0x0000000e173e7225 */ /* 0x000fc600078e003e */
[----:B------:R-:W-:Y:S01]  /*2b40*/  LEA.HI.X R11, R102, R13, R104, 0x1, P0 ;  /* 0x0000000d660b7211 */ /* 0x000fe200000f0c68 */
[----:B------:R-:W-:Y:S01]  /*2b50*/  IMAD.IADD R101, R101, 0x1, R63 ;  /* 0x0000000165657824 */ /* 0x000fe200078e023f */
[----:B------:R-:W-:-:S04]  /*2b60*/  LEA R12, P0, R62, R12, 0x1 ;  /* 0x0000000c3e0c7211 */ /* 0x000fc800078008ff */
[----:B------:R-:W-:Y:S02]  /*2b70*/  LEA.HI.X R13, R62, R13, R101, 0x1, P0 ;  /* 0x0000000d3e0d7211 */ /* 0x000fe400000f0c65 */
[----:B------:R-:W-:Y:S02]  /*2b80*/  ISETP.GT.AND P0, PT, R3, RZ, P2 ;  /* 0x000000ff0300720c */ /* 0x000fe40001704270 */
[----:B------:R-:W-:-:S11]  /*2b90*/  P2R R101, PR, RZ, 0x4 ;  /* 0x00000004ff657803 */ /* 0x000fd60000000000 */
[----:B------:R-:W-:Y:S05]  /*2ba0*/  @!P0 BRA `(.L_x_47) ;  /* 0x0000000000048947 */ /* 0x000fea0003800000 */
[----:B------:R1:W5:Y:S02]  /*2bb0*/  LDG.E.LTC128B.U16 R118, desc[UR38][R8.64+0x20] ;  /* 0x0000202608767981 */ /* 0x000364000c1e1520 */
.L_x_47:
[----:B------:R-:W-:Y:S05]  /*2bc0*/  BSYNC B1 ;  /* 0x0000000000017941 */ /* 0x000fea0003800000 */
.L_x_46:
        /* <DEDUP_REMOVED lines=9> */
[----:B0-----:R-:W-:Y:S05]  /*2c60*/  @!P0 BRA `(.L_x_49) ;  /* 0x0000000000048947 */ /* 0x001fea0003800000 */
[----:B------:R0:W5:Y:S02]  /*2c70*/  LDG.E.LTC128B.U16 R118, desc[UR38][R8.64+0x22] ;  /* 0x0000222608767981 */ /* 0x000164000c1e1520 */
.L_x_49:
[----:B------:R-:W-:Y:S05]  /*2c80*/  BSYNC B1 ;  /* 0x0000000000017941 */ /* 0x000fea0003800000 */
.L_x_48:
[----:B-----5:R-:W-:Y:S01]  /*2c90*/  HADD2.F32 R23, -RZ, R118.H0_H0 ;  /* 0x20000076ff177230 */ /* 0x020fe20000004100 */
[----:B------:R-:W-:Y:S04]  /*2ca0*/  BSSY B1, `(.L_x_50) ;  /* 0x0000008000017945 */ /* 0x000fe80003800000 */
[----:B------:R-:W-:-:S04]  /*2cb0*/  FMUL R14, R23, R90 ;  /* 0x0000005a170e7220 */ /* 0x000fc80000400000 */
[----:B------:R-:W-:-:S05]  /*2cc0*/  FFMA R14, R65, R22, R14 ;  /* 0x00000016410e7223 */ /* 0x000fca000000000e */
[----:B------:R-:W-:-:S05]  /*2cd0*/  F2FP.F16.F32.PACK_AB R14, RZ, R14 ;  /* 0x0000000eff0e723e */ /* 0x000fca00000000ff */
[----:B------:R0:W-:Y:S01]  /*2ce0*/  @P0 STG.E.U16 desc[UR38][R20.64+0x22], R14 ;  /* 0x0000220e14000986 */ /* 0x0001e2000c101526 */
[----:B------:R-:W-:-:S13]  /*2cf0*/  ISETP.GT.AND P0, PT, R3, 0x8, P2 ;  /* 0x000000080300780c */ /* 0x000fda0001704270 */
[----:B0-----:R-:W-:Y:S05]  /*2d00*/  @!P0 BRA `(.L_x_51) ;  /* 0x0000000000048947 */ /* 0x001fea0003800000 */
[----:B------:R0:W5:Y:S02]  /*2d10*/  LDG.E.LTC128B.U16 R118, desc[UR38][R56.64+0x20] ;  /* 0x0000202638767981 */ /* 0x000164000c1e1520 */
.L_x_51:
[----:B------:R-:W-:Y:S05]  /*2d20*/  BSYNC B1 ;  /* 0x0000000000017941 */ /* 0x000fea0003800000 */
.L_x_50:
        /* <DEDUP_REMOVED lines=9> */
.L_x_53:
[----:B------:R-:W-:Y:S05]  /*2dc0*/  BSYNC B1 ;  /* 0x0000000000017941 */ /* 0x000fea0003800000 */
.L_x_52:
        /* <DEDUP_REMOVED lines=11> */
.L_x_55:
[----:B------:R-:W-:Y:S05]  /*2e80*/  BSYNC B1 ;  /* 0x0000000000017941 */ /* 0x000fea0003800000 */
.L_x_54:
        /* <DEDUP_REMOVED lines=11> */
.L_x_57:
[----:B------:R-:W-:Y:S05]  /*2f40*/  BSYNC B1 ;  /* 0x0000000000017941 */ /* 0x000fea0003800000 */
.L_x_56:
        /* <DEDUP_REMOVED lines=9> */
.L_x_59:
[----:B------:R-:W-:Y:S05]  /*2fe0*/  BSYNC B1 ;  /* 0x0000000000017941 */ /* 0x000fea0003800000 */
.L_x_58:
        /* <DEDUP_REMOVED lines=9> */
.L_x_61:
[----:B------:R-:W-:Y:S05]  /*3080*/  BSYNC B1 ;  /* 0x0000000000017941 */ /* 0x000fea0003800000 */
.L_x_60:
        /* <DEDUP_REMOVED lines=11> */
.L_x_63:
[----:B------:R-:W-:Y:S05]  /*3140*/  BSYNC B1 ;  /* 0x0000000000017941 */ /* 0x000fea0003800000 */
.L_x_62:
        /* <DEDUP_REMOVED lines=11> */
.L_x_65:
[----:B------:R-:W-:Y:S05]  /*3200*/  BSYNC B1 ;  /* 0x0000000000017941 */ /* 0x000fea0003800000 */
.L_x_64:
        /* <DEDUP_REMOVED lines=9> */
.L_x_67:
[----:B------:R-:W-:Y:S05]  /*32a0*/  BSYNC B1 ;  /* 0x0000000000017941 */ /* 0x000fea0003800000 */
.L_x_66:
        /* <DEDUP_REMOVED lines=9> */
.L_x_69:
[----:B------:R-:W-:Y:S05]  /*3340*/  BSYNC B1 ;  /* 0x0000000000017941 */ /* 0x000fea0003800000 */
.L_x_68:
        /* <DEDUP_REMOVED lines=11> */
.L_x_71:
[----:B------:R-:W-:Y:S05]  /*3400*/  BSYNC B1 ;  /* 0x0000000000017941 */ /* 0x000fea0003800000 */
.L_x_70:
        /* <DEDUP_REMOVED lines=11> */
.L_x_73:
[----:B------:R-:W-:Y:S05]  /*34c0*/  BSYNC B1 ;  /* 0x0000000000017941 */ /* 0x000fea0003800000 */
.L_x_72:
        /* <DEDUP_REMOVED lines=9> */
.L_x_75:
[----:B------:R-:W-:Y:S05]  /*3560*/  BSYNC B1 ;  /* 0x0000000000017941 */ /* 0x000fea0003800000 */
.L_x_74:
        /* <DEDUP_REMOVED lines=9> */
.L_x_77:
[----:B------:R-:W-:Y:S05]  /*3600*/  BSYNC B1 ;  /* 0x0000000000017941 */ /* 0x000fea0003800000 */
.L_x_76:
[----:B-----5:R-:W-:Y:S01]  /*3610*/  HADD2.F32 R23, -RZ, R118.H0_H0 ;  /* 0x20000076ff177230 */ /* 0x020fe20000004100 */
[----:B------:R-:W-:Y:S01]  /*3620*/  ISETP.GT.AND P6, PT, R4, 0x30, PT ;  /* 0x000000300400780c */ /* 0x000fe20003fc4270 */
[----:B------:R-:W-:Y:S03]  /*3630*/  BSSY B1, `(.L_x_78) ;  /* 0x0000008000017945 */ /* 0x000fe60003800000 */
[----:B------:R-:W-:-:S04]  /*3640*/  FMUL R14, R23, R90 ;  /* 0x0000005a170e7220 */ /* 0x000fc80000400000 */
[----:B------:R-:W-:-:S05]  /*3650*/  FFMA R14, R79, R22, R14 ;  /* 0x000000164f0e7223 */ /* 0x000fca000000000e */
[----:B------:R-:W-:-:S05]  /*3660*/  F2FP.F16.F32.PACK_AB R14, RZ, R14 ;  /* 0x0000000eff0e723e */ /* 0x000fca00000000ff */
[----:B------:R0:W-:Y:S01]  /*3670*/  @P0 STG.E.U16 desc[UR38][R110.64+0x52], R14 ;  /* 0x0000520e6e000986 */ /* 0x0001e2000c101526 */
[----:B------:R-:W-:-:S13]  /*3680*/  ISETP.GT.AND P0, PT, R3, RZ, P6 ;  /* 0x000000ff0300720c */ /* 0x000fda0003704270 */
[----:B0-----:R-:W-:Y:S05]  /*3690*/  @!P0 BRA `(.L_x_79) ;  /* 0x0000000000048947 */ /* 0x001fea0003800000 */
[----:B------:R0:W5:Y:S02]  /*36a0*/  LDG.E.LTC128B.U16 R118, desc[UR38][R8.64+0x60] ;  /* 0x0000602608767981 */ /* 0x000164000c1e1520 */
.L_x_79:
[----:B------:R-:W-:Y:S05]  /*36b0*/  BSYNC B1 ;  /* 0x0000000000017941 */ /* 0x000fea0003800000 */
.L_x_78:
        /* <DEDUP_REMOVED lines=10> */
.L_x_81:
[----:B------:R-:W-:Y:S05]  /*3760*/  BSYNC B1 ;  /* 0x0000000000017941 */ /* 0x000fea0003800000 */
.L_x_80:
        /* <DEDUP_REMOVED lines=9> */
.L_x_83:
[----:B------:R-:W-:Y:S05]  /*3800*/  BSYNC B1 ;  /* 0x0000000000017941 */ /* 0x000fea0003800000 */
.L_x_82:
        /* <DEDUP_REMOVED lines=9> */
.L_x_85:
[----:B------:R-:W-:Y:S05]  /*38a0*/  BSYNC B1 ;  /* 0x0000000000017941 */ /* 0x000fea0003800000 */
.L_x_84:
        /* <DEDUP_REMOVED lines=10> */
.L_x_87:
[----:B------:R-:W-:Y:S05]  /*3950*/  BSYNC B1 ;  /* 0x0000000000017941 */ /* 0x000fea0003800000 */
.L_x_86:
[----:B-----5:R-:W-:Y:S01]  /*3960*/  HADD2.F32 R23, -RZ, R118.H0_H0 ;  /* 0x20000076ff177230 */ /* 0x020fe20000004100 */
[----:B------:R-:W-:Y:S04]  /*3970*/  BSSY B1, `(.L_x_88) ;  /* 0x000000f000017945 */ /* 0x000fe80003800000 */
[----:B------:R-:W-:-:S04]  /*3980*/  FMUL R23, R23, R90 ;  /* 0x0000005a17177220 */ /* 0x000fc80000400000 */
[----:B------:R-:W-:-:S05]  /*3990*/  FFMA R23, R84, R22, R23 ;  /* 0x0000001654177223 */ /* 0x000fca0000000017 */
[----:B------:R-:W-:-:S05]  /*39a0*/  F2FP.F16.F32.PACK_AB R23, RZ, R23 ;  /* 0x00000017ff17723e */ /* 0x000fca00000000ff */
[----:B------:R0:W-:Y:S01]  /*39b0*/  @P0 STG.E.U16 desc[UR38][R20.64+0x70], R23 ;  /* 0x0000701714000986 */ /* 0x0001e2000c101526 */
[----:B------:R-:W-:-:S05]  /*39c0*/  IADD3 R62, P0, R15, R110, RZ ;  /* 0x0000006e0f3e7210 */ /* 0x000fca0007f1e0ff */
[----:B------:R-:W-:Y:S01]  /*39d0*/  IMAD.X R63, R5, 0x1, R111, P0 ;  /* 0x00000001053f7824 */ /* 0x000fe200000e066f */
[----:B------:R-:W-:-:S05]  /*39e0*/  IADD3 R64, P0, R15, R110, RZ ;  /* 0x0000006e0f407210 */ /* 0x000fca0007f1e0ff */
[----:B------:R-:W-:Y:S01]  /*39f0*/  IMAD.X R65, R5, 0x1, R111, P0 ;  /* 0x0000000105417824 */ /* 0x000fe200000e066f */
[----:B------:R-:W-:-:S05]  /*3a00*/  IADD3 R14, P0, R15, R20, RZ ;  /* 0x000000140f0e7210 */ /* 0x000fca0007f1e0ff */
[----:B------:R-:W-:Y:S01]  /*3a10*/  IMAD.X R15, R5, 0x1, R21, P0 ;  /* 0x00000001050f7824 */ /* 0x000fe200000e0615 */
[----:B------:R-:W-:-:S04]  /*3a20*/  ISETP.GT.AND P0, PT, R4, 0x39, PT ;  /* 0x000000390400780c */ /* 0x000fc80003f04270 */
[----:B------:R-:W-:-:S13]  /*3a30*/  ISETP.GT.AND P3, PT, R3, RZ, P0 ;  /* 0x000000ff0300720c */ /* 0x000fda0000764270 */
[----:B0-----:R-:W-:Y:S05]  /*3a40*/  @!P3 BRA `(.L_x_89) ;  /* 0x000000000004b947 */ /* 0x001fea0003800000 */
[----:B------:R0:W5:Y:S02]  /*3a50*/  LDG.E.LTC128B.U16 R118, desc[UR38][R8.64+0x72] ;  /* 0x0000722608767981 */ /* 0x000164000c1e1520 */
.L_x_89:
[----:B------:R-:W-:Y:S05]  /*3a60*/  BSYNC B1 ;  /* 0x0000000000017941 */ /* 0x000fea0003800000 */
.L_x_88:
        /* <DEDUP_REMOVED lines=9> */
.L_x_91:
[----:B------:R-:W-:Y:S05]  /*3b00*/  BSYNC B1 ;  /* 0x0000000000017941 */ /* 0x000fea0003800000 */
.L_x_90:
        /* <DEDUP_REMOVED lines=9> */
.L_x_93:
[----:B------:R-:W-:Y:S05]  /*3ba0*/  BSYNC B1 ;  /* 0x0000000000017941 */ /* 0x000fea0003800000 */
.L_x_92:
[----:B-----5:R-:W-:-:S05]  /*3bb0*/  HADD2.F32 R5, -RZ, R118.H0_H0 ;  /* 0x20000076ff057230 */ /* 0x020fca0000004100 */
[----:B------:R-:W-:-:S04]  /*3bc0*/  FMUL R4, R5, R90 ;  /* 0x0000005a05047220 */ /* 0x000fc80000400000 */
[----:B------:R-:W-:-:S05]  /*3bd0*/  FFMA R4, R87, R22, R4 ;  /* 0x0000001657047223 */ /* 0x000fca0000000004 */
[----:B------:R-:W-:-:S05]  /*3be0*/  F2FP.F16.F32.PACK_AB R4, RZ, R4 ;  /* 0x00000004ff04723e */ /* 0x000fca00000000ff */
[----:B------:R0:W-:Y:S01]  /*3bf0*/  @P3 STG.E.U16 desc[UR38][R110.64+0x72], R4 ;  /* 0x000072046e003986 */ /* 0x0001e2000c101526 */
[----:B------:R-:W-:-:S13]  /*3c00*/  ISETP.GT.AND P3, PT, R3, 0x80, P5 ;  /* 0x000000800300780c */ /* 0x000fda0002f64270 */
[----:B------:R-:W2:Y:S01]  /*3c10*/  @P3 LDG.E.LTC128B.U16 R118, desc[UR38][R60.64] ;  /* 0x000000263c763981 */ /* 0x000ea2000c1e1520 */
[----:B------:R-:W-:Y:S01]  /*3c20*/  BSSY B1, `(.L_x_94) ;  /* 0x000000a000017945 */ /* 0x000fe20003800000 */
[----:B--2---:R-:W-:-:S05]  /*3c30*/  HADD2.F32 R5, -RZ, R118.H0_H0 ;  /* 0x20000076ff057230 */ /* 0x004fca0000004100 */
[----:B------:R-:W-:-:S04]  /*3c40*/  FMUL R5, R5, R90 ;  /* 0x0000005a05057220 */ /* 0x000fc80000400000 */
[----:B------:R-:W-:-:S05]  /*3c50*/  FFMA R5, R24, R22, R5 ;  /* 0x0000001618057223 */ /* 0x000fca0000000005 */
[----:B------:R-:W-:-:S05]  /*3c60*/  F2FP.F16.F32.PACK_AB R5, RZ, R5 ;  /* 0x00000005ff05723e */ /* 0x000fca00000000ff */
[----:B------:R0:W-:Y:S01]  /*3c70*/  @P3 STG.E.U16 desc[UR38][R14.64], R5 ;  /* 0x000000050e003986 */ /* 0x0001e2000c101526 */
[----:B------:R-:W-:-:S04]  /*3c80*/  ISETP.NE.AND P3, PT, R119, RZ, PT ;  /* 0x000000ff7700720c */ /* 0x000fc80003f65270 */
[----:B------:R-:W-:-:S13]  /*3c90*/  ISETP.GT.AND P3, PT, R3, 0x80, P3 ;  /* 0x000000800300780c */ /* 0x000fda0001f64270 */
[----:B0-----:R-:W-:Y:S05]  /*3ca0*/  @!P3 BRA `(.L_x_95) ;  /* 0x000000000004b947 */ /* 0x001fea0003800000 */
[----:B------:R0:W5:Y:S02]  /*3cb0*/  LDG.E.LTC128B.U16 R118, desc[UR38][R58.64+0x2] ;  /* 0x000002263a767981 */ /* 0x000164000c1e1520 */
.L_x_95:
[----:B------:R-:W-:Y:S05]  /*3cc0*/  BSYNC B1 ;  /* 0x0000000000017941 */ /* 0x000fea0003800000 */
.L_x_94:
[----:B-----5:R-:W-:Y:S01]  /*3cd0*/  HADD2.F32 R5, -RZ, R118.H0_H0 ;  /* 0x20000076ff057230 */ /* 0x020fe20000004100 */
[----:B------:R-:W-:Y:S01]  /*3ce0*/  ISETP.GT.AND P5, PT, R3, 0x88, P5 ;  /* 0x000000880300780c */ /* 0x000fe20002fa4270 */
[----:B------:R-:W-:Y:S03]  /*3cf0*/  BSSY B1, `(.L_x_96) ;  /* 0x000000a000017945 */ /* 0x000fe60003800000 */
[----:B------:R-:W-:Y:S01]  /*3d00*/  FMUL R4, R5, R90 ;  /* 0x0000005a05047220 */ /* 0x000fe20000400000 */
[----:B------:R-:W-:-:S03]  /*3d10*/  @P3 IMAD.MOV.U32 R5, RZ, RZ, R15 ;  /* 0x000000ffff053224 */ /* 0x000fc600078e000f */
[----:B------:R-:W-:-:S05]  /*3d20*/  FFMA R4, R25, R22, R4 ;  /* 0x0000001619047223 */ /* 0x000fca0000000004 */
[----:B------:R-:W-:-:S04]  /*3d30*/  F2FP.F16.F32.PACK_AB R4, RZ, R4 ;  /* 0x00000004ff04723e */ /* 0x000fc800000000ff */
[----:B-1-34-:R-:W-:Y:S01]  /*3d40*/  PRMT R8, R4, 0x7610, R8 ;  /* 0x0000761004087816 */ /* 0x01afe20000000008 */
[----:B------:R-:W-:-:S05]  /*3d50*/  @P3 IMAD.MOV.U32 R4, RZ, RZ, R14 ;  /* 0x000000ffff043224 */ /* 0x000fca00078e000e */
[----:B------:R1:W-:Y:S01]  /*3d60*/  @P3 STG.E.U16 desc[UR38][R4.64+0x2], R8 ;  /* 0x0000020804003986 */ /* 0x0003e2000c101526 */
[----:B------:R-:W-:Y:S05]  /*3d70*/  @!P5 BRA `(.L_x_97) ;  /* 0x000000000004d947 */ /* 0x000fea0003800000 */
[----:B------:R2:W5:Y:S02]  /*3d80*/  LDG.E.LTC128B.U16 R118, desc[UR38][R10.64] ;  /* 0x000000260a767981 */ /* 0x000564000c1e1520 */
.L_x_97:
[----:B------:R-:W-:Y:S05]  /*3d90*/  BSYNC B1 ;  /* 0x0000000000017941 */ /* 0x000fea0003800000 */
.L_x_96:
[----:B-1---5:R-:W-:Y:S01]  /*3da0*/  HADD2.F32 R5, -RZ, R118.H0_H0 ;  /* 0x20000076ff057230 */ /* 0x022fe20000004100 */
[----:B------:R-:W-:Y:S01]  /*3db0*/  ISETP.NE.AND P3, PT, R119, RZ, PT ;  /* 0x000000ff7700720c */ /* 0x000fe20003f65270 */
[----:B------:R-:W-:Y:S03]  /*3dc0*/  BSSY B1, `(.L_x_98) ;  /* 0x0000008000017945 */ /* 0x000fe60003800000 */
[----:B------:R-:W-:Y:S01]  /*3dd0*/  FMUL R5, R5, R90 ;  /* 0x0000005a05057220 */ /* 0x000fe20000400000 */
[----:B------:R-:W-:-:S03]  /*3de0*/  ISETP.GT.AND P3, PT, R3, 0x88, P3 ;  /* 0x000000880300780c */ /* 0x000fc60001f64270 */
[----:B------:R-:W-:-:S05]  /*3df0*/  FFMA R5, R26, R22, R5 ;  /* 0x000000161a057223 */ /* 0x000fca0000000005 */
[----:B------:R-:W-:-:S05]  /*3e00*/  F2FP.F16.F32.PACK_AB R5, RZ, R5 ;  /* 0x00000005ff05723e */ /* 0x000fca00000000ff */
[----:B------:R1:W-:Y:S01]  /*3e10*/  @P5 STG.E.U16 desc[UR38][R62.64], R5 ;  /* 0x000000053e005986 */ /* 0x0003e2000c101526 */
[----:B------:R-:W-:Y:S05]  /*3e20*/  @!P3 BRA `(.L_x_99) ;  /* 0x000000000004b947 */ /* 0x000fea0003800000 */
[----:B------:R3:W5:Y:S02]  /*3e30*/  LDG.E.LTC128B.U16 R118, desc[UR38][R12.64+0x2] ;  /* 0x000002260c767981 */ /* 0x000764000c1e1520 */
.L_x_99:
[----:B------:R-:W-:Y:S05]  /*3e40*/  BSYNC B1 ;  /* 0x0000000000017941 */ /* 0x000fea0003800000 */
.L_x_98:
[----:B-1---5:R-:W-:Y:S01]  /*3e50*/  HADD2.F32 R5, -RZ, R118.H0_H0 ;  /* 0x20000076ff057230 */ /* 0x022fe20000004100 */
[----:B------:R-:W-:Y:S01]  /*3e60*/  ISETP.NE.AND P5, PT, R116, RZ, PT ;  /* 0x000000ff7400720c */ /* 0x000fe20003fa5270 */
[----:B------:R-:W-:Y:S03]  /*3e70*/  BSSY B1, `(.L_x_100) ;  /* 0x0000008000017945 */ /* 0x000fe60003800000 */
[----:B------:R-:W-:-:S04]  /*3e80*/  FMUL R4, R5, R90 ;  /* 0x0000005a05047220 */ /* 0x000fc80000400000 */
[----:B------:R-:W-:-:S05]  /*3e90*/  FFMA R4, R27, R22, R4 ;  /* 0x000000161b047223 */ /* 0x000fca0000000004 */
[----:B------:R-:W-:-:S05]  /*3ea0*/  F2FP.F16.F32.PACK_AB R4, RZ, R4 ;  /* 0x00000004ff04723e */ /* 0x000fca00000000ff */
[----:B------:R1:W-:Y:S01]  /*3eb0*/  @P3 STG.E.U16 desc[UR38][R64.64+0x2], R4 ;  /* 0x0000020440003986 */ /* 0x0003e2000c101526 */
[----:B------:R-:W-:-:S13]  /*3ec0*/  ISETP.GT.AND P3, PT, R3, 0x80, P5 ;  /* 0x000000800300780c */ /* 0x000fda0002f64270 */
[----:B-1----:R-:W-:Y:S05]  /*3ed0*/  @!P3 BRA `(.L_x_101) ;  /* 0x000000000004b947 */ /* 0x002fea0003800000 */
[----:B------:R1:W5:Y:S02]  /*3ee0*/  LDG.E.LTC128B.U16 R118, desc[UR38][R58.64+0x10] ;  /* 0x000010263a767981 */ /* 0x000364000c1e1520 */
.L_x_101:
[----:B------:R-:W-:Y:S05]  /*3ef0*/  BSYNC B1 ;  /* 0x0000000000017941 */ /* 0x000fea0003800000 */
.L_x_100:
[----:B-----5:R-:W-:Y:S01]  /*3f00*/  HADD2.F32 R5, -RZ, R118.H0_H0 ;  /* 0x20000076ff057230 */ /* 0x020fe20000004100 */
[----:B------:R-:W-:Y:S01]  /*3f10*/  ISETP.NE.AND P5, PT, R117, RZ, PT ;  /* 0x000000ff7500720c */ /* 0x000fe20003fa5270 */
[----:B------:R-:W-:Y:S01]  /*3f20*/  @P3 IMAD.MOV.U32 R4, RZ, RZ, R14 ;  /* 0x000000ffff043224 */ /* 0x000fe200078e000e */
[----:B------:R-:W-:Y:S02]  /*3f30*/  BSSY B1, `(.L_x_102) ;  /* 0x000000a000017945 */ /* 0x000fe40003800000 */
[----:B------:R-:W-:-:S04]  /*3f40*/  FMUL R5, R5, R90 ;  /* 0x0000005a05057220 */ /* 0x000fc80000400000 */
[----:B------:R-:W-:-:S05]  /*3f50*/  FFMA R5, R28, R22, R5 ;  /* 0x000000161c057223 */ /* 0x000fca0000000005 */
[----:B------:R-:W-:-:S04]  /*3f60*/  F2FP.F16.F32.PACK_AB R5, RZ, R5 ;  /* 0x00000005ff05723e */ /* 0x000fc800000000ff */
[----:B------:R-:W-:Y:S01]  /*3f70*/  PRMT R8, R5, 0x7610, R8 ;  /* 0x0000761005087816 */ /* 0x000fe20000000008 */
[----:B------:R-:W-:-:S05]  /*3f80*/  @P3 IMAD.MOV.U32 R5, RZ, RZ, R15 ;  /* 0x000000ffff053224 */ /* 0x000fca00078e000f */
[----:B------:R4:W-:Y:S01]  /*3f90*/  @P3 STG.E.U16 desc[UR38][R4.64+0x10], R8 ;  /* 0x0000100804003986 */ /* 0x0009e2000c101526 */
[----:B------:R-:W-:-:S13]  /*3fa0*/  ISETP.GT.AND P3, PT, R3, 0x80, P5 ;  /* 0x000000800300780c */ /* 0x000fda0002f64270 */
[----:B----4-:R-:W-:Y:S05]  /*3fb0*/  @!P3 BRA `(.L_x_103) ;  /* 0x000000000004b947 */ /* 0x010fea0003800000 */
[----:B------:R4:W5:Y:S02]  /*3fc0*/  LDG.E.LTC128B.U16 R118, desc[UR38][R58.64+0x12] ;  /* 0x000012263a767981 */ /* 0x000964000c1e1520 */
.L_x_103:
[----:B------:R-:W-:Y:S05]  /*3fd0*/  BSYNC B1 ;  /* 0x0000000000017941 */ /* 0x000fea0003800000 */
.L_x_102:
[----:B-----5:R-:W-:Y:S01]  /*3fe0*/  HADD2.F32 R5, -RZ, R118.H0_H0 ;  /* 0x20000076ff057230 */ /* 0x020fe20000004100 */
[----:B------:R-:W-:Y:S04]  /*3ff0*/  BSSY B1, `(.L_x_104) ;  /* 0x000000c000017945 */ /* 0x000fe80003800000 */
[----:B------:R-:W-:Y:S01]  /*4000*/  FMUL R4, R5, R90 ;  /* 0x0000005a05047220 */ /* 0x000fe20000400000 */
[----:B------:R-:W-:-:S03]  /*4010*/  @P3 IMAD.MOV.U32 R5, RZ, RZ, R15 ;  /* 0x000000ffff053224 */ /* 0x000fc600078e000f */
[----:B------:R-:W-:-:S05]  /*4020*/  FFMA R4, R29, R22, R4 ;  /* 0x000000161d047223 */ /* 0x000fca0000000004 */
[----:B------:R-:W-:-:S04]  /*4030*/  F2FP.F16.F32.PACK_AB R4, RZ, R4 ;  /* 0x00000004ff04723e */ /* 0x000fc800000000ff */
[----:B------:R-:W-:Y:S01]  /*4040*/  PRMT R8, R4, 0x7610, R8 ;  /* 0x0000761004087816 */ /* 0x000fe20000000008 */
[----:B------:R-:W-:-:S05]  /*4050*/  @P3 IMAD.MOV.U32 R4, RZ, RZ, R14 ;  /* 0x000000ffff043224 */ /* 0x000fca00078e000e */
[----:B------:R0:W-:Y:S01]  /*4060*/  @P3 STG.E.U16 desc[UR38][R4.64+0x12], R8 ;  /* 0x0000120804003986 */ /* 0x0001e2000c101526 */
[----:B------:R-:W-:-:S04]  /*4070*/  ISETP.NE.AND P3, PT, R116, RZ, PT ;  /* 0x000000ff7400720c */ /* 0x000fc80003f65270 */
[----:B------:R-:W-:-:S13]  /*4080*/  ISETP.GT.AND P3, PT, R3, 0x88, P3 ;  /* 0x000000880300780c */ /* 0x000fda0001f64270 */
[----:B0-----:R-:W-:Y:S05]  /*4090*/  @!P3 BRA `(.L_x_105) ;  /* 0x000000000004b947 */ /* 0x001fea0003800000 */
[----:B------:R0:W5:Y:S02]  /*40a0*/  LDG.E.LTC128B.U16 R118, desc[UR38][R12.64+0x10] ;  /* 0x000010260c767981 */ /* 0x000164000c1e1520 */
.L_x_105:
[----:B------:R-:W-:Y:S05]  /*40b0*/  BSYNC B1 ;  /* 0x0000000000017941 */ /* 0x000fea0003800000 */
.L_x_104:
        /* <DEDUP_REMOVED lines=9> */
.L_x_107:
[----:B------:R-:W-:Y:S05]  /*4150*/  BSYNC B1 ;  /* 0x0000000000017941 */ /* 0x000fea0003800000 */
.L_x_106:
[----:B-----5:R-:W-:Y:S01]  /*4160*/  HADD2.F32 R5, -RZ, R118.H0_H0 ;  /* 0x20000076ff057230 */ /* 0x020fe20000004100 */
[----:B------:R-:W-:Y:S01]  /*4170*/  ISETP.NE.AND P5, PT, R101, RZ, PT ;  /* 0x000000ff6500720c */ /* 0x000fe20003fa5270 */
[----:B------:R-:W-:Y:S03]  /*4180*/  BSSY B1, `(.L_x_108) ;  /* 0x000000b000017945 */ /* 0x000fe60003800000 */
[----:B------:R-:W-:Y:S01]  /*4190*/  FMUL R4, R5, R90 ;  /* 0x0000005a05047220 */ /* 0x000fe20000400000 */
[----:B------:R-:W-:-:S03]  /*41a0*/  @P3 IMAD.MOV.U32 R5, RZ, RZ, R7 ;  /* 0x000000ffff053224 */ /* 0x000fc600078e0007 */
[----:B------:R-:W-:-:S05]  /*41b0*/  FFMA R4, R31, R22, R4 ;  /* 0x000000161f047223 */ /* 0x000fca0000000004 */
[----:B------:R-:W-:-:S04]  /*41c0*/  F2FP.F16.F32.PACK_AB R4, RZ, R4 ;  /* 0x00000004ff04723e */ /* 0x000fc800000000ff */
[----:B------:R-:W-:Y:S01]  /*41d0*/  PRMT R8, R4, 0x7610, R8 ;  /* 0x0000761004087816 */ /* 0x000fe20000000008 */
[----:B------:R-:W-:-:S05]  /*41e0*/  @P3 IMAD.MOV.U32 R4, RZ, RZ, R6 ;  /* 0x000000ffff043224 */ /* 0x000fca00078e0006 */
[----:B------:R0:W-:Y:S01]  /*41f0*/  @P3 STG.E.U16 desc[UR38][R4.64+0x12], R8 ;  /* 0x0000120804003986 */ /* 0x0001e2000c101526 */
[----:B------:R-:W-:-:S13]  /*4200*/  ISETP.GT.AND P3, PT, R3, 0x80, P5 ;  /* 0x000000800300780c */ /* 0x000fda0002f64270 */
[----:B0-----:R-:W-:Y:S05]  /*4210*/  @!P3 BRA `(.L_x_109) ;  /* 0x000000000004b947 */ /* 0x001fea0003800000 */
[----:B------:R0:W5:Y:S02]  /*4220*/  LDG.E.LTC128B.U16 R118, desc[UR38][R58.64+0x20] ;  /* 0x000020263a767981 */ /* 0x000164000c1e1520 */
.L_x_109:
[----:B------:R-:W-:Y:S05]  /*4230*/  BSYNC B1 ;  /* 0x0000000000017941 */ /* 0x000fea0003800000 */
.L_x_108:
        /* <DEDUP_REMOVED lines=13> */
.L_x_111:
[----:B------:R-:W-:Y:S05]  /*4310*/  BSYNC B1 ;  /* 0x0000000000017941 */ /* 0x000fea0003800000 */
.L_x_110:
        /* <DEDUP_REMOVED lines=13> */
.L_x_113:
[----:B------:R-:W-:Y:S05]  /*43f0*/  BSYNC B1 ;  /* 0x0000000000017941 */ /* 0x000fea0003800000 */
.L_x_112:
[----:B-----5:R-:W-:Y:S01]  /*4400*/  HADD2.F32 R5, -RZ, R118.H0_H0 ;  /* 0x20000076ff057230 */ /* 0x020fe20000004100 */
[----:B------:R-:W-:Y:S01]  /*4410*/  BSSY B1, `(.L_x_114) ;  /* 0x000000b000017945 */ /* 0x000fe20003800000 */
[----:B------:R-:W-:-:S03]  /*4420*/  @P3 IMAD.MOV.U32 R4, RZ, RZ, R6 ;  /* 0x000000ffff043224 */ /* 0x000fc600078e0006 */
        /* <DEDUP_REMOVED lines=9> */
.L_x_115:
[----:B------:R-:W-:Y:S05]  /*44c0*/  BSYNC B1 ;  /* 0x0000000000017941 */ /* 0x000fea0003800000 */
.L_x_114:
        /* <DEDUP_REMOVED lines=13> */
.L_x_117:
[----:B------:R-:W-:Y:S05]  /*45a0*/  BSYNC B1 ;  /* 0x0000000000017941 */ /* 0x000fea0003800000 */
.L_x_116:
        /* <DEDUP_REMOVED lines=13> */
.L_x_119:
[----:B------:R-:W-:Y:S05]  /*4680*/  BSYNC B1 ;  /* 0x0000000000017941 */ /* 0x000fea0003800000 */
.L_x_118:
        /* <DEDUP_REMOVED lines=13> */
.L_x_121:
[----:B------:R-:W-:Y:S05]  /*4760*/  BSYNC B1 ;  /* 0x0000000000017941 */ /* 0x000fea0003800000 */
.L_x_120:
        /* <DEDUP_REMOVED lines=12> */
.L_x_123:
[----:B------:R-:W-:Y:S05]  /*4830*/  BSYNC B1 ;  /* 0x0000000000017941 */ /* 0x000fea0003800000 */
.L_x_122:
        /* <DEDUP_REMOVED lines=13> */
.L_x_125:
[----:B------:R-:W-:Y:S05]  /*4910*/  BSYNC B1 ;  /* 0x0000000000017941 */ /* 0x000fea0003800000 */
.L_x_124:
        /* <DEDUP_REMOVED lines=13> */
.L_x_127:
[----:B------:R-:W-:Y:S05]  /*49f0*/  BSYNC B1 ;  /* 0x0000000000017941 */ /* 0x000fea0003800000 */
.L_x_126:
        /* <DEDUP_REMOVED lines=13> */
.L_x_129:
[----:B------:R-:W-:Y:S05]  /*4ad0*/  BSYNC B1 ;  /* 0x0000000000017941 */ /* 0x000fea0003800000 */
.L_x_128:
        /* <DEDUP_REMOVED lines=12> */
.L_x_131:
[----:B------:R-:W-:Y:S05]  /*4ba0*/  BSYNC B1 ;  /* 0x0000000000017941 */ /* 0x000fea0003800000 */
.L_x_130:
        /* <DEDUP_REMOVED lines=13> */
.L_x_133:
[----:B------:R-:W-:Y:S05]  /*4c80*/  BSYNC B1 ;  /* 0x0000000000017941 */ /* 0x000fea0003800000 */
.L_x_132:
        /* <DEDUP_REMOVED lines=12> */
.L_x_135:
[----:B------:R-:W-:Y:S05]  /*4d50*/  BSYNC B1 ;  /* 0x0000000000017941 */ /* 0x000fea0003800000 */
.L_x_134:
        /* <DEDUP_REMOVED lines=12> */
.L_x_137:
[----:B------:R-:W-:Y:S05]  /*4e20*/  BSYNC B1 ;  /* 0x0000000000017941 */ /* 0x000fea0003800000 */
.L_x_136:
        /* <DEDUP_REMOVED lines=12> */
.L_x_139:
[----:B------:R-:W-:Y:S05]  /*4ef0*/  BSYNC B1 ;  /* 0x0000000000017941 */ /* 0x000fea0003800000 */
.L_x_138:
        /* <DEDUP_REMOVED lines=12> */
.L_x_141:
[----:B------:R-:W-:Y:S05]  /*4fc0*/  BSYNC B1 ;  /* 0x0000000000017941 */ /* 0x000fea0003800000 */
.L_x_140:
        /* <DEDUP_REMOVED lines=12> */
.L_x_143:
[----:B------:R-:W-:Y:S05]  /*5090*/  BSYNC B1 ;  /* 0x0000000000017941 */ /* 0x000fea0003800000 */
.L_x_142:
[----:B-----5:R-:W-:Y:S01]  /*50a0*/  HADD2.F32 R5, -RZ, R118.H0_H0 ;  /* 0x20000076ff057230 */ /* 0x020fe20000004100 */
[----:B------:R-:W-:Y:S01]  /*50b0*/  ISETP.GT.AND P6, PT, R3, 0x88, P6 ;  /* 0x000000880300780c */ /* 0x000fe200037c4270 */
        /* <DEDUP_REMOVED lines=8> */
[----:B------:R-:W-:Y:S05]  /*5140*/  @!P6 BRA `(.L_x_145) ;  /* 0x000000000004e947 */ /* 0x000fea0003800000 */
[----:B------:R0:W5:Y:S02]  /*5150*/  LDG.E.LTC128B.U16 R118, desc[UR38][R12.64+0x60] ;  /* 0x000060260c767981 */ /* 0x000164000c1e1520 */
.L_x_145:
[----:B------:R-:W-:Y:S05]  /*5160*/  BSYNC B1 ;  /* 0x0000000000017941 */ /* 0x000fea0003800000 */
.L_x_144:
[----:B0----5:R-:W-:Y:S01]  /*5170*/  HADD2.F32 R5, -RZ, R118.H0_H0 ;  /* 0x20000076ff057230 */ /* 0x021fe20000004100 */
[----:B------:R-:W-:Y:S01]  /*5180*/  ISETP.GT.AND P2, PT, R3, 0x88, P2 ;  /* 0x000000880300780c */ /* 0x000fe20001744270 */
        /* <DEDUP_REMOVED lines=8> */
[----:B------:R-:W-:Y:S05]  /*5210*/  @!P2 BRA `(.L_x_147) ;  /* 0x000000000004a947 */ /* 0x000fea0003800000 */
[----:B------:R0:W5:Y:S02]  /*5220*/  LDG.E.LTC128B.U16 R118, desc[UR38][R12.64+0x62] ;  /* 0x000062260c767981 */ /* 0x000164000c1e1520 */
.L_x_147:
[----:B------:R-:W-:Y:S05]  /*5230*/  BSYNC B1 ;  /* 0x0000000000017941 */ /* 0x000fea0003800000 */
.L_x_146:
[----:B0----5:R-:W-:Y:S01]  /*5240*/  HADD2.F32 R5, -RZ, R118.H0_H0 ;  /* 0x20000076ff057230 */ /* 0x021fe20000004100 */
        /* <DEDUP_REMOVED lines=11> */
.L_x_149:
[----:B------:R-:W-:Y:S05]  /*5300*/  BSYNC B1 ;  /* 0x0000000000017941 */ /* 0x000fea0003800000 */
.L_x_148:
        /* <DEDUP_REMOVED lines=12> */
.L_x_151:
[----:B------:R-:W-:Y:S05]  /*53d0*/  BSYNC B1 ;  /* 0x0000000000017941 */ /* 0x000fea0003800000 */
.L_x_150:
[----:B0----5:R-:W-:Y:S01]  /*53e0*/  HADD2.F32 R5, -RZ, R118.H0_H0 ;  /* 0x20000076ff057230 */ /* 0x021fe20000004100 */
[----:B------:R-:W-:Y:S01]  /*53f0*/  ISETP.GT.AND P1, PT, R3, 0x88, P1 ;  /* 0x000000880300780c */ /* 0x000fe20000f24270 */
[----:B------:R-:W-:Y:S03]  /*5400*/  BSSY B1, `(.L_x_152) ;  /* 0x0000007000017945 */ /* 0x000fe60003800000 */
[----:B------:R-:W-:-:S04]  /*5410*/  FMUL R4, R5, R90 ;  /* 0x0000005a05047220 */ /* 0x000fc80000400000 */
[----:B------:R-:W-:-:S05]  /*5420*/  FFMA R4, R53, R22, R4 ;  /* 0x0000001635047223 */ /* 0x000fca0000000004 */
[----:B------:R-:W-:-:S05]  /*5430*/  F2FP.F16.F32.PACK_AB R4, RZ, R4 ;  /* 0x00000004ff04723e */ /* 0x000fca00000000ff */
[----:B------:R0:W-:Y:S01]  /*5440*/  @P2 STG.E.U16 desc[UR38][R14.64+0x72], R4 ;  /* 0x000072040e002986 */ /* 0x0001e2000c101526 */
[----:B------:R-:W-:Y:S05]  /*5450*/  @!P1 BRA `(.L_x_153) ;  /* 0x0000000000049947 */ /* 0x000fea0003800000 */
[----:B------:R0:W5:Y:S02]  /*5460*/  LDG.E.LTC128B.U16 R118, desc[UR38][R12.64+0x70] ;  /* 0x000070260c767981 */ /* 0x000164000c1e1520 */
.L_x_153:
[----:B------:R-:W-:Y:S05]  /*5470*/  BSYNC B1 ;  /* 0x0000000000017941 */ /* 0x000fea0003800000 */
.L_x_152:
[----:B-----5:R-:W-:Y:S01]  /*5480*/  HADD2.F32 R5, -RZ, R118.H0_H0 ;  /* 0x20000076ff057230 */ /* 0x020fe20000004100 */
[----:B------:R-:W-:Y:S01]  /*5490*/  ISETP.GT.AND P0, PT, R3, 0x88, P0 ;  /* 0x000000880300780c */ /* 0x000fe20000704270 */
[----:B0-----:R-:W-:Y:S01]  /*54a0*/  @P1 IMAD.MOV.U32 R4, RZ, RZ, R6 ;  /* 0x000000ffff041224 */ /* 0x001fe200078e0006 */
        /* <DEDUP_REMOVED lines=9> */
.L_x_155:
[----:B------:R-:W-:Y:S05]  /*5540*/  BSYNC B1 ;  /* 0x0000000000017941 */ /* 0x000fea0003800000 */
.L_x_154:
[----:B------:R-:W-:Y:S05]  /*5550*/  @!P0 BRA `(.L_x_156) ;  /* 0x0000001400688947 */ /* 0x000fea0003800000 */
[----:B-----5:R-:W-:-:S05]  /*5560*/  HADD2.F32 R3, -RZ, R118.H0_H0 ;  /* 0x20000076ff037230 */ /* 0x020fca0000004100 */
[----:B0-----:R-:W-:-:S04]  /*5570*/  FMUL R4, R3, R90 ;  /* 0x0000005a03047220 */ /* 0x001fc80000400000 */
[----:B------:R-:W-:-:S05]  /*5580*/  FFMA R4, R55, R22, R4 ;  /* 0x0000001637047223 */ /* 0x000fca0000000004 */
[----:B------:R-:W-:-:S05]  /*5590*/  F2FP.F16.F32.PACK_AB R4, RZ, R4 ;  /* 0x00000004ff04723e */ /* 0x000fca00000000ff */
[----:B------:R0:W-:Y:S01]  /*55a0*/  STG.E.U16 desc[UR38][R6.64+0x72], R4 ;  /* 0x0000720406007986 */ /* 0x0001e2000c101526 */
[----:B------:R-:W-:Y:S05]  /*55b0*/  BRA `(.L_x_156) ;  /* 0x0000001400507947 */ /* 0x000fea0003800000 */
.L_x_33:
[----:B------:R-:W-:Y:S01]  /*55c0*/  ULDC.64 UR4, c[0x0][0x5c0] ;  /* 0x0001700000047ab9 */ /* 0x000fe20000000a00 */
[----:B------:R-:W-:Y:S01]  /*55d0*/  ISETP.GT.AND P4, PT, R4, 0x1, PT ;  /* 0x000000010400780c */ /* 0x000fe20003f84270 */
[-C--:B------:R-:W-:Y:S01]  /*55e0*/  FMUL R56, R56, R22.reuse ;  /* 0x0000001638387220 */ /* 0x080fe20000400000 */
[----:B------:R-:W-:Y:S01]  /*55f0*/  LEA R10, P1, R110, UR4, 0x1 ;  /* 0x000000046e0a7c11 */ /* 0x000fe2000f8208ff */
[-C--:B------:R-:W-:Y:S01]  /*5600*/  FMUL R57, R57, R22.reuse ;  /* 0x0000001639397220 */ /* 0x080fe20000400000 */
[C---:B------:R-:W-:Y:S01]  /*5610*/  IMAD.SHL.U32 R7, R91.reuse, 0x2, RZ ;  /* 0x000000025b077824 */ /* 0x040fe200078e00ff */
[----:B------:R-:W-:Y:S01]  /*5620*/  SHF.L.U64.HI R5, R91, 0x1, R94 ;  /* 0x000000015b057819 */ /* 0x000fe2000001025e */
[----:B------:R-:W-:Y:S01]  /*5630*/  IMAD.SHL.U32 R23, R92, 0x2, RZ ;  /* 0x000000025c177824 */ /* 0x000fe200078e00ff */
[----:B------:R-:W-:Y:S01]  /*5640*/  LEA.HI.X R11, R110, UR5, R113, 0x1, P1 ;  /* 0x000000056e0b7c11 */ /* 0x000fe200088f0c71 */
[-C--:B------:R-:W-:Y:S01]  /*5650*/  FMUL R58, R58, R22.reuse ;  /* 0x000000163a3a7220 */ /* 0x080fe20000400000 */
[----:B------:R-:W-:Y:S01]  /*5660*/  ISETP.GT.AND P1, PT, R3, RZ, P4 ;  /* 0x000000ff0300720c */ /* 0x000fe20002724270 */
[----:B------:R-:W-:Y:S01]  /*5670*/  FMUL R59, R59, R22 ;  /* 0x000000163b3b7220 */ /* 0x000fe20000400000 */
[----:B------:R-:W-:Y:S01]  /*5680*/  F2FP.F16.F32.PACK_AB R56, RZ, R56 ;  /* 0x00000038ff38723e */ /* 0x000fe200000000ff */
[-C--:B------:R-:W-:Y:S01]  /*5690*/  FMUL R60, R60, R22.reuse ;  /* 0x000000163c3c7220 */ /* 0x080fe20000400000 */
[----:B------:R-:W-:Y:S01]  /*56a0*/  F2FP.F16.F32.PACK_AB R57, RZ, R57 ;  /* 0x00000039ff39723e */ /* 0x000fe200000000ff */
[----:B------:R-:W-:Y:S01]  /*56b0*/  FMUL R61, R61, R22 ;  /* 0x000000163d3d7220 */ /* 0x000fe20000400000 */
[----:B------:R-:W-:Y:S01]  /*56c0*/  SHF.L.U64.HI R13, R92, 0x1, R93 ;  /* 0x000000015c0d7819 */ /* 0x000fe2000001025d */
[----:B------:R-:W-:Y:S01]  /*56d0*/  @P0 STG.E.U16 desc[UR38][R10.64], R56 ;  /* 0x000000380a000986 */ /* 0x000fe2000c101526 */
[----:B------:R-:W-:Y:S01]  /*56e0*/  IADD3 R8, P0, R7, R10, RZ ;  /* 0x0000000a07087210 */ /* 0x000fe20007f1e0ff */
[-C--:B------:R-:W-:Y:S01]  /*56f0*/  FMUL R62, R62, R22.reuse ;  /* 0x000000163e3e7220 */ /* 0x080fe20000400000 */
[----:B------:R-:W-:Y:S01]  /*5700*/  ISETP.GT.AND P2, PT, R3, 0x8, P5 ;  /* 0x000000080300780c */ /* 0x000fe20002f44270 */
[----:B------:R-:W-:Y:S01]  /*5710*/  FMUL R63, R63, R22 ;  /* 0x000000163f3f7220 */ /* 0x000fe20000400000 */
[----:B------:R-:W-:Y:S01]  /*5720*/  ISETP.GT.AND P3, PT, R4, 0x8, PT ;  /* 0x000000080400780c */ /* 0x000fe20003f64270 */
[----:B------:R-:W-:Y:S01]  /*5730*/  IMAD.X R9, R5, 0x1, R11, P0 ;  /* 0x0000000105097824 */ /* 0x000fe200000e060b */
[----:B------:R-:W-:Y:S01]  /*5740*/  @P1 STG.E.U16 desc[UR38][R10.64+0x2], R57 ;  /* 0x000002390a001986 */ /* 0x000fe2000c101526 */
[----:B------:R-:W-:Y:S01]  /*5750*/  IADD3 R6, P0, P1, R23, R10, R7 ;  /* 0x0000000a17067210 */ /* 0x000fe2000791e007 */
[----:B------:R-:W-:Y:S01]  /*5760*/  FMUL R64, R64, R22 ;  /* 0x0000001640407220 */ /* 0x000fe20000400000 */
[----:B------:R-:W-:Y:S01]  /*5770*/  F2FP.F16.F32.PACK_AB R58, RZ, R58 ;  /* 0x0000003aff3a723e */ /* 0x000fe200000000ff */
[-C--:B------:R-:W-:Y:S01]  /*5780*/  FMUL R65, R65, R22.reuse ;  /* 0x0000001641417220 */ /* 0x080fe20000400000 */
[----:B------:R-:W-:Y:S01]  /*5790*/  IADD3.X R7, R13, R11, R5, P0, P1 ;  /* 0x0000000b0d077210 */ /* 0x000fe200007e2405 */
[-C--:B------:R-:W-:Y:S01]  /*57a0*/  FMUL R66, R66, R22.reuse ;  /* 0x0000001642427220 */ /* 0x080fe20000400000 */
[----:B------:R-:W-:Y:S01]  /*57b0*/  ISETP.GT.AND P1, PT, R3, 0x8, P4 ;  /* 0x000000080300780c */ /* 0x000fe20002724270 */
[-C--:B------:R-:W-:Y:S01]  /*57c0*/  FMUL R67, R67, R22.reuse ;  /* 0x0000001643437220 */ /* 0x080fe20000400000 */
[----:B------:R-:W-:Y:S01]  /*57d0*/  ISETP.GT.AND P0, PT, R3, RZ, P3 ;  /* 0x000000ff0300720c */ /* 0x000fe20001f04270 */
[----:B------:R-:W-:Y:S01]  /*57e0*/  @P2 STG.E.U16 desc[UR38][R8.64], R58 ;  /* 0x0000003a08002986 */ /* 0x000fe2000c101526 */
[----:B------:R-:W-:Y:S01]  /*57f0*/  F2FP.F16.F32.PACK_AB R59, RZ, R59 ;  /* 0x0000003bff3b723e */ /* 0x000fe200000000ff */
[----:B------:R-:W-:Y:S01]  /*5800*/  FMUL R68, R68, R22 ;  /* 0x0000001644447220 */ /* 0x000fe20000400000 */
[----:B------:R-:W-:Y:S01]  /*5810*/  F2FP.F16.F32.PACK_AB R60, RZ, R60 ;  /* 0x0000003cff3c723e */ /* 0x000fe200000000ff */
[-C--:B------:R-:W-:Y:S01]  /*5820*/  FMUL R69, R69, R22.reuse ;  /* 0x0000001645457220 */ /* 0x080fe20000400000 */
[----:B------:R-:W-:Y:S01]  /*5830*/  ISETP.GT.AND P2, PT, R4, 0x9, PT ;  /* 0x000000090400780c */ /* 0x000fe20003f44270 */
[-C--:B------:R-:W-:Y:S01]  /*5840*/  FMUL R70, R70, R22.reuse ;  /* 0x0000001646467220 */ /* 0x080fe20000400000 */
[----:B------:R-:W-:Y:S01]  /*5850*/  F2FP.F16.F32.PACK_AB R61, RZ, R61 ;  /* 0x0000003dff3d723e */ /* 0x000fe200000000ff */
[----:B------:R-:W-:Y:S01]  /*5860*/  FMUL R71, R71, R22 ;  /* 0x0000001647477220 */ /* 0x000fe20000400000 */
[----:B------:R-:W-:Y:S01]  /*5870*/  F2FP.F16.F32.PACK_AB R62, RZ, R62 ;  /* 0x0000003eff3e723e */ /* 0x000fe200000000ff */
[----:B------:R-:W-:Y:S01]  /*5880*/  @P1 STG.E.U16 desc[UR38][R8.64+0x2], R59 ;  /* 0x0000023b08001986 */ /* 0x000fe2000c101526 */
[----:B------:R-:W-:Y:S01]  /*5890*/  F2FP.F16.F32.PACK_AB R63, RZ, R63 ;  /* 0x0000003fff3f723e */ /* 0x000fe200000000ff */
[----:B------:R-:W-:Y:S01]  /*58a0*/  FMUL R72, R72, R22 ;  /* 0x0000001648487220 */ /* 0x000fe20000400000 */
[----:B------:R-:W-:Y:S01]  /*58b0*/  F2FP.F16.F32.PACK_AB R64, RZ, R64 ;  /* 0x00000040ff40723e */ /* 0x000fe200000000ff */
[----:B------:R-:W-:Y:S01]  /*58c0*/  @P0 STG.E.U16 desc[UR38][R10.64+0x10], R60 ;  /* 0x0000103c0a000986 */ /* 0x000fe2000c101526 */
[----:B------:R-:W-:Y:S01]  /*58d0*/  ISETP.GT.AND P0, PT, R3, RZ, P2 ;  /* 0x000000ff0300720c */ /* 0x000fe20001704270 */
[-C--:B------:R-:W-:Y:S01]  /*58e0*/  FMUL R73, R73, R22.reuse ;  /* 0x0000001649497220 */ /* 0x080fe20000400000 */
[----:B------:R-:W-:Y:S01]  /*58f0*/  ISETP.GT.AND P1, PT, R4, 0x11, PT ;  /* 0x000000110400780c */ /* 0x000fe20003f24270 */
[-C--:B------:R-:W-:Y:S01]  /*5900*/  FMUL R74, R74, R22.reuse ;  /* 0x000000164a4a7220 */ /* 0x080fe20000400000 */
[----:B------:R-:W-:Y:S01]  /*5910*/  F2FP.F16.F32.PACK_AB R65, RZ, R65 ;  /* 0x00000041ff41723e */ /* 0x000fe200000000ff */
[----:B------:R-:W-:Y:S01]  /*5920*/  FMUL R75, R75, R22 ;  /* 0x000000164b4b7220 */ /* 0x000fe20000400000 */
[----:B------:R-:W-:Y:S01]  /*5930*/  F2FP.F16.F32.PACK_AB R66, RZ, R66 ;  /* 0x00000042ff42723e */ /* 0x000fe200000000ff */
[-C--:B------:R-:W-:Y:S01]  /*5940*/  FMUL R76, R76, R22.reuse ;  /* 0x000000164c4c7220 */ /* 0x080fe20000400000 */
[----:B------:R-:W-:Y:S01]  /*5950*/  F2FP.F16.F32.PACK_AB R67, RZ, R67 ;  /* 0x00000043ff43723e */ /* 0x000fe200000000ff */
[----:B------:R-:W-:Y:S01]  /*5960*/  FMUL R77, R77, R22 ;  /* 0x000000164d4d7220 */ /* 0x000fe20000400000 */
[----:B------:R-:W-:Y:S01]  /*5970*/  F2FP.F16.F32.PACK_AB R68, RZ, R68 ;  /* 0x00000044ff44723e */ /* 0x000fe200000000ff */
[-C--:B------:R-:W-:Y:S01]  /*5980*/  FMUL R78, R78, R22.reuse ;  /* 0x000000164e4e7220 */ /* 0x080fe20000400000 */
[----:B------:R-:W-:Y:S01]  /*5990*/  F2FP.F16.F32.PACK_AB R69, RZ, R69 ;  /* 0x00000045ff45723e */ /* 0x000fe200000000ff */
[----:B------:R-:W-:Y:S01]  /*59a0*/  @P0 STG.E.U16 desc[UR38][R10.64+0x12], R61 ;  /* 0x0000123d0a000986 */ /* 0x000fe2000c101526 */
[----:B------:R-:W-:Y:S01]  /*59b0*/  ISETP.GT.AND P0, PT, R3, 0x8, P3 ;  /* 0x000000080300780c */ /* 0x000fe20001f04270 */
        /* <DEDUP_REMOVED lines=14> */
[-C--:B------:R-:W-:Y:S01]  /*5aa0*/  FMUL R85, R85, R22.reuse ;  /* 0x0000001655557220 */ /* 0x080fe20000400000 */
[----:B------:R-:W-:Y:S01]  /*5ab0*/  ISETP.GT.AND P2, PT, R4, 0x10, PT ;  /* 0x000000100400780c */ /* 0x000fe20003f44270 */
        /* <DEDUP_REMOVED lines=10> */
[----:B------:R-:W-:Y:S01]  /*5b60*/  @P0 STG.E.U16 desc[UR38][R8.64+0x12], R63 ;  /* 0x0000123f08000986 */ /* 0x000fe2000c101526 */
[----:B------:R-:W-:Y:S01]  /*5b70*/  ISETP.GT.AND P0, PT, R3, RZ, P2 ;  /* 0x000000ff0300720c */ /* 0x000fe20001704270 */
        /* <DEDUP_REMOVED lines=12> */
[----:B------:R-:W-:Y:S01]  /*5c40*/  @P0 STG.E.U16 desc[UR38][R10.64+0x20], R64 ;  /* 0x000020400a000986 */ /* 0x000fe2000c101526 */
[----:B------:R-:W-:Y:S01]  /*5c50*/  ISETP.GT.AND P0, PT, R3, RZ, P1 ;  /* 0x000000ff0300720c */ /* 0x000fe20000f04270 */
        /* <DEDUP_REMOVED lines=13> */
[----:B------:R-:W-:Y:S01]  /*5d30*/  ISETP.GT.AND P0, PT, R3, 0x8, P2 ;  /* 0x000000080300780c */ /* 0x000fe20001704270 */
        /* <DEDUP_REMOVED lines=36> */
[----:B------:R-:W-:Y:S01]  /*5f80*/  FMUL R55, R55, R22 ;  /* 0x0000001637377220 */ /* 0x000fe20000400000 */
[----:B------:R-:W-:-:S02]  /*5f90*/  F2FP.F16.F32.PACK_AB R41, RZ, R41 ;  /* 0x00000029ff29723e */ /* 0x000fc400000000ff */
[----:B------:R-:W-:Y:S01]  /*5fa0*/  F2FP.F16.F32.PACK_AB R42, RZ, R42 ;  /* 0x0000002aff2a723e */ /* 0x000fe200000000ff */
[----:B------:R-:W-:Y:S01]  /*5fb0*/  @P0 STG.E.U16 desc[UR38][R10.64+0x30], R68 ;  /* 0x000030440a000986 */ /* 0x000fe2000c101526 */
[----:B------:R-:W-:Y:S02]  /*5fc0*/  ISETP.GT.AND P0, PT, R3, RZ, P1 ;  /* 0x000000ff0300720c */ /* 0x000fe40000f04270 */
[----:B------:R-:W-:Y:S02]  /*5fd0*/  F2FP.F16.F32.PACK_AB R43, RZ, R43 ;  /* 0x0000002bff2b723e */ /* 0x000fe400000000ff */
[----:B------:R-:W-:Y:S02]  /*5fe0*/  F2FP.F16.F32.PACK_AB R44, RZ, R44 ;  /* 0x0000002cff2c723e */ /* 0x000fe400000000ff */
[----:B------:R-:W-:Y:S02]  /*5ff0*/  F2FP.F16.F32.PACK_AB R45, RZ, R45 ;  /* 0x0000002dff2d723e */ /* 0x000fe400000000ff */
[----:B------:R-:W-:-:S02]  /*6000*/  F2FP.F16.F32.PACK_AB R46, RZ, R46 ;  /* 0x0000002eff2e723e */ /* 0x000fc400000000ff */
[----:B------:R-:W-:Y:S02]  /*6010*/  F2FP.F16.F32.PACK_AB R47, RZ, R47 ;  /* 0x0000002fff2f723e */ /* 0x000fe400000000ff */
[----:B------:R-:W-:Y:S01]  /*6020*/  F2FP.F16.F32.PACK_AB R48, RZ, R48 ;  /* 0x00000030ff30723e */ /* 0x000fe200000000ff */
[----:B------:R-:W-:Y:S01]  /*6030*/  @P0 STG.E.U16 desc[UR38][R10.64+0x32], R69 ;  /* 0x000032450a000986 */ /* 0x000fe2000c101526 */
[----:B------:R-:W-:Y:S02]  /*6040*/  ISETP.GT.AND P0, PT, R3, 0x8, P2 ;  /* 0x000000080300780c */ /* 0x000fe40001704270 */
[----:B------:R-:W-:Y:S02]  /*6050*/  ISETP.GT.AND P2, PT, R4, 0x20, PT ;  /* 0x000000200400780c */ /* 0x000fe40003f44270 */
[----:B------:R-:W-:Y:S02]  /*6060*/  F2FP.F16.F32.PACK_AB R49, RZ, R49 ;  /* 0x00000031ff31723e */ /* 0x000fe400000000ff */
[----:B------:R-:W-:-:S02]  /*6070*/  F2FP.F16.F32.PACK_AB R50, RZ, R50 ;  /* 0x00000032ff32723e */ /* 0x000fc400000000ff */
[----:B------:R-:W-:Y:S02]  /*6080*/  F2FP.F16.F32.PACK_AB R51, RZ, R51 ;  /* 0x00000033ff33723e */ /* 0x000fe400000000ff */
[----:B------:R-:W-:Y:S02]  /*6090*/  F2FP.F16.F32.PACK_AB R52, RZ, R52 ;  /* 0x00000034ff34723e */ /* 0x000fe400000000ff */
[----:B------:R-:W-:Y:S01]  /*60a0*/  F2FP.F16.F32.PACK_AB R53, RZ, R53 ;  /* 0x00000035ff35723e */ /* 0x000fe200000000ff */
[----:B------:R-:W-:Y:S01]  /*60b0*/  @P0 STG.E.U16 desc[UR38][R8.64+0x30], R70 ;  /* 0x0000304608000986 */ /* 0x000fe2000c101526 */
[----:B------:R-:W-:Y:S02]  /*60c0*/  ISETP.GT.AND P0, PT, R3, 0x8, P1 ;  /* 0x000000080300780c */ /* 0x000fe40000f04270 */
[----:B------:R-:W-:Y:S02]  /*60d0*/  ISETP.GT.AND P1, PT, R4, 0x21, PT ;  /* 0x000000210400780c */ /* 0x000fe40003f24270 */
[----:B------:R-:W-:-:S02]  /*60e0*/  F2FP.F16.F32.PACK_AB R54, RZ, R54 ;  /* 0x00000036ff36723e */ /* 0x000fc400000000ff */
[----:B------:R-:W-:-:S07]  /*60f0*/  F2FP.F16.F32.PACK_AB R55, RZ, R55 ;  /* 0x00000037ff37723e */ /* 0x000fce00000000ff */
[----:B------:R-:W-:Y:S01]  /*6100*/  @P0 STG.E.U16 desc[UR38][R8.64+0x32], R71 ;  /* 0x0000324708000986 */ /* 0x000fe2000c101526 */
[----:B------:R-:W-:-:S13]  /*6110*/  ISETP.GT.AND P0, PT, R3, RZ, P2 ;  /* 0x000000ff0300720c */ /* 0x000fda0001704270 */
[----:B------:R-:W-:Y:S01]  /*6120*/  @P0 STG.E.U16 desc[UR38][R10.64+0x40], R72 ;  /* 0x000040480a000986 */ /* 0x000fe2000c101526 */
[----:B------:R-:W-:-:S13]  /*6130*/  ISETP.GT.AND P0, PT, R3, RZ, P1 ;  /* 0x000000ff0300720c */ /* 0x000fda0000f04270 */
[----:B------:R-:W-:Y:S01]  /*6140*/  @P0 STG.E.U16 desc[UR38][R10.64+0x42], R73 ;  /* 0x000042490a000986 */ /* 0x000fe2000c101526 */
[----:B------:R-:W-:Y:S02]  /*6150*/  ISETP.GT.AND P0, PT, R3, 0x8, P2 ;  /* 0x000000080300780c */ /* 0x000fe40001704270 */
[----:B------:R-:W-:-:S11]  /*6160*/  ISETP.GT.AND P2, PT, R4, 0x38, PT ;  /* 0x000000380400780c */ /* 0x000fd60003f44270 */
[----:B------:R-:W-:Y:S01]  /*6170*/  @P0 STG.E.U16 desc[UR38][R8.64+0x40], R74 ;  /* 0x0000404a08000986 */ /* 0x000fe2000c101526 */
[----:B------:R-:W-:Y:S02]  /*6180*/  ISETP.GT.AND P0, PT, R3, 0x8, P1 ;  /* 0x000000080300780c */ /* 0x000fe40000f04270 */
[----:B------:R-:W-:-:S11]  /*6190*/  ISETP.GT.AND P1, PT, R4, 0x28, PT ;  /* 0x000000280400780c */ /* 0x000fd60003f24270 */
[----:B------:R-:W-:Y:S01]  /*61a0*/  @P0 STG.E.U16 desc[UR38][R8.64+0x42], R75 ;  /* 0x0000424b08000986 */ /* 0x000fe2000c101526 */
[----:B------:R-:W-:-:S13]  /*61b0*/  ISETP.GT.AND P0, PT, R3, RZ, P1 ;  /* 0x000000ff0300720c */ /* 0x000fda0000f04270 */
[----:B------:R-:W-:Y:S01]  /*61c0*/  @P0 STG.E.U16 desc[UR38][R10.64+0x50], R76 ;  /* 0x0000504c0a000986 */ /* 0x000fe2000c101526 */
[----:B------:R-:W-:-:S13]  /*61d0*/  ISETP.GT.AND P0, PT, R3, RZ, P4 ;  /* 0x000000ff0300720c */ /* 0x000fda0002704270 */
[----:B------:R-:W-:Y:S01]  /*61e0*/  @P0 STG.E.U16 desc[UR38][R10.64+0x52], R77 ;  /* 0x0000524d0a000986 */ /* 0x000fe2000c101526 */
[----:B------:R-:W-:-:S13]  /*61f0*/  ISETP.GT.AND P0, PT, R3, 0x8, P1 ;  /* 0x000000080300780c */ /* 0x000fda0000f04270 */
[----:B------:R-:W-:Y:S01]  /*6200*/  @P0 STG.E.U16 desc[UR38][R8.64+0x50], R78 ;  /* 0x0000504e08000986 */ /* 0x000fe2000c101526 */
[----:B------:R-:W-:-:S13]  /*6210*/  ISETP.GT.AND P0, PT, R3, 0x8, P4 ;  /* 0x000000080300780c */ /* 0x000fda0002704270 */
[----:B------:R-:W-:Y:S01]  /*6220*/  @P0 STG.E.U16 desc[UR38][R8.64+0x52], R79 ;  /* 0x0000524f08000986 */ /* 0x000fe2000c101526 */
[----:B------:R-:W-:-:S04]  /*6230*/  ISETP.GT.AND P0, PT, R4, 0x30, PT ;  /* 0x000000300400780c */ /* 0x000fc80003f04270 */
        /* <DEDUP_REMOVED lines=8> */
[----:B------:R-:W-:-:S05]  /*62c0*/  IADD3 R14, P1, R23, R8, RZ ;  /* 0x00000008170e7210 */ /* 0x000fca0007f3e0ff */
[----:B------:R-:W-:Y:S01]  /*62d0*/  IMAD.X R15, R13, 0x1, R9, P1 ;  /* 0x000000010d0f7824 */ /* 0x000fe200008e0609 */
[----:B------:R-:W-:-:S13]  /*62e0*/  ISETP.GT.AND P1, PT, R3, RZ, P2 ;  /* 0x000000ff0300720c */ /* 0x000fda0001724270 */
[----:B------:R-:W-:Y:S01]  /*62f0*/  @P1 STG.E.U16 desc[UR38][R10.64+0x70], R84 ;  /* 0x000070540a001986 */ /* 0x000fe2000c101526 */
[----:B------:R-:W-:-:S05]  /*6300*/  IADD3 R20, P1, R23, R8, RZ ;  /* 0x0000000817147210 */ /* 0x000fca0007f3e0ff */
[----:B------:R-:W-:Y:S01]  /*6310*/  IMAD.X R21, R13, 0x1, R9, P1 ;  /* 0x000000010d157824 */ /* 0x000fe200008e0609 */
[----:B------:R-:W-:-:S05]  /*6320*/  IADD3 R12, P1, R23, R10, RZ ;  /* 0x0000000a170c7210 */ /* 0x000fca0007f3e0ff */
[----:B------:R-:W-:Y:S01]  /*6330*/  IMAD.X R13, R13, 0x1, R11, P1 ;  /* 0x000000010d0d7824 */ /* 0x000fe200008e060b */
[----:B------:R-:W-:-:S04]  /*6340*/  ISETP.GT.AND P1, PT, R4, 0x39, PT ;  /* 0x000000390400780c */ /* 0x000fc80003f24270 */
[----:B------:R-:W-:-:S13]  /*6350*/  ISETP.GT.AND P6, PT, R3, RZ, P1 ;  /* 0x000000ff0300720c */ /* 0x000fda0000fc4270 */
[----:B------:R-:W-:Y:S01]  /*6360*/  @P6 STG.E.U16 desc[UR38][R10.64+0x72], R85 ;  /* 0x000072550a006986 */ /* 0x000fe2000c101526 */
[----:B------:R-:W-:-:S13]  /*6370*/  ISETP.GT.AND P6, PT, R3, 0x8, P2 ;  /* 0x000000080300780c */ /* 0x000fda00017c4270 */
[----:B------:R-:W-:Y:S01]  /*6380*/  @P6 STG.E.U16 desc[UR38][R8.64+0x70], R86 ;  /* 0x0000705608006986 */ /* 0x000fe2000c101526 */
[----:B------:R-:W-:-:S13]  /*6390*/  ISETP.GT.AND P6, PT, R3, 0x8, P1 ;  /* 0x000000080300780c */ /* 0x000fda0000fc4270 */
[----:B------:R0:W-:Y:S01]  /*63a0*/  @P6 STG.E.U16 desc[UR38][R8.64+0x72], R87 ;  /* 0x0000725708006986 */ /* 0x0001e2000c101526 */
[C---:B------:R-:W-:Y:S02]  /*63b0*/  ISETP.GT.AND P6, PT, R3.reuse, 0x80, P5 ;  /* 0x000000800300780c */ /* 0x040fe40002fc4270 */
[----:B------:R-:W-:-:S11]  /*63c0*/  ISETP.GT.AND P5, PT, R3, 0x88, P5 ;  /* 0x000000880300780c */ /* 0x000fd60002fa4270 */
[----:B------:R-:W-:Y:S01]  /*63d0*/  @P6 STG.E.U16 desc[UR38][R12.64], R24 ;  /* 0x000000180c006986 */ /* 0x000fe2000c101526 */
[----:B------:R-:W-:-:S04]  /*63e0*/  ISETP.GT.AND P6, PT, R4, 0x1, PT ;  /* 0x000000010400780c */ /* 0x000fc80003fc4270 */
[----:B------:R-:W-:-:S13]  /*63f0*/  ISETP.GT.AND P6, PT, R3, 0x80, P6 ;  /* 0x000000800300780c */ /* 0x000fda00037c4270 */
[----:B0-----:R-:W-:Y:S02]  /*6400*/  @P6 IMAD.MOV.U32 R8, RZ, RZ, R12 ;  /* 0x000000ffff086224 */ /* 0x001fe400078e000c */
[----:B------:R-:W-:-:S05]  /*6410*/  @P6 IMAD.MOV.U32 R9, RZ, RZ, R13 ;  /* 0x000000ffff096224 */ /* 0x000fca00078e000d */
[----:B------:R0:W-:Y:S01]  /*6420*/  @P6 STG.E.U16 desc[UR38][R8.64+0x2], R25 ;  /* 0x0000021908006986 */ /* 0x0001e2000c101526 */
[----:B------:R-:W-:-:S03]  /*6430*/  ISETP.GT.AND P6, PT, R4, 0x1, PT ;  /* 0x000000010400780c */ /* 0x000fc60003fc4270 */
[----:B------:R-:W-:Y:S01]  /*6440*/  @P5 STG.E.U16 desc[UR38][R14.64], R26 ;  /* 0x0000001a0e005986 */ /* 0x000fe2000c101526 */
[----:B------:R-:W-:Y:S02]  /*6450*/  ISETP.GT.AND P5, PT, R3, 0x88, P6 ;  /* 0x000000880300780c */ /* 0x000fe400037a4270 */
[----:B------:R-:W-:-:S11]  /*6460*/  ISETP.GT.AND P6, PT, R4, 0x8, PT ;  /* 0x000000080400780c */ /* 0x000fd60003fc4270 */
[----:B------:R-:W-:Y:S01]  /*6470*/  @P5 STG.E.U16 desc[UR38][R20.64+0x2], R27 ;  /* 0x0000021b14005986 */ /* 0x000fe2000c101526 */
[----:B------:R-:W-:Y:S02]  /*6480*/  ISETP.GT.AND P5, PT, R3, 0x80, P6 ;  /* 0x000000800300780c */ /* 0x000fe400037a4270 */
[----:B------:R-:W-:-:S11]  /*6490*/  ISETP.GT.AND P6, PT, R4, 0x9, PT ;  /* 0x000000090400780c */ /* 0x000fd60003fc4270 */
[----:B0-----:R-:W-:Y:S02]  /*64a0*/  @P5 IMAD.MOV.U32 R8, RZ, RZ, R12 ;  /* 0x000000ffff085224 */ /* 0x001fe400078e000c */
[----:B------:R-:W-:-:S05]  /*64b0*/  @P5 IMAD.MOV.U32 R9, RZ, RZ, R13 ;  /* 0x000000ffff095224 */ /* 0x000fca00078e000d */
[----:B------:R0:W-:Y:S01]  /*64c0*/  @P5 STG.E.U16 desc[UR38][R8.64+0x10], R28 ;  /* 0x0000101c08005986 */ /* 0x0001e2000c101526 */
[----:B------:R-:W-:-:S13]  /*64d0*/  ISETP.GT.AND P5, PT, R3, 0x80, P6 ;  /* 0x000000800300780c */ /* 0x000fda00037a4270 */
[----:B0-----:R-:W-:Y:S02]  /*64e0*/  @P5 IMAD.MOV.U32 R8, RZ, RZ, R12 ;  /* 0x000000ffff085224 */ /* 0x001fe400078e000c */
[----:B------:R-:W-:-:S05]  /*64f0*/  @P5 IMAD.MOV.U32 R9, RZ, RZ, R13 ;  /* 0x000000ffff095224 */ /* 0x000fca00078e000d */
[----:B------:R0:W-:Y:S01]  /*6500*/  @P5 STG.E.U16 desc[UR38][R8.64+0x12], R29 ;  /* 0x0000121d08005986 */ /* 0x0001e2000c101526 */
[----:B------:R-:W-:-:S04]  /*6510*/  ISETP.GT.AND P5, PT, R4, 0x8, PT ;  /* 0x000000080400780c */ /* 0x000fc80003fa4270 */
[----:B------:R-:W-:-:S13]  /*6520*/  ISETP.GT.AND P5, PT, R3, 0x88, P5 ;  /* 0x000000880300780c */ /* 0x000fda0002fa4270 */
        /* <DEDUP_REMOVED lines=42> */
[----:B------:R-:W-:Y:S01]  /*67d0*/  @P5 STG.E.U16 desc[UR38][R8.64+0x42], R41 ;  /* 0x0000422908005986 */ /* 0x000fe2000c101526 */
[----:B------:R-:W-:-:S04]  /*67e0*/  ISETP.GT.AND P5, PT, R4, 0x20, PT ;  /* 0x000000200400780c */ /* 0x000fc80003fa4270 */
[----:B------:R-:W-:-:S13]  /*67f0*/  ISETP.GT.AND P5, PT, R3, 0x88, P5 ;  /* 0x000000880300780c */ /* 0x000fda0002fa4270 */
[----:B------:R-:W-:Y:S01]  /*6800*/  @P5 STG.E.U16 desc[UR38][R6.64+0x40], R42 ;  /* 0x0000402a06005986 */ /* 0x000fe2000c101526 */
[----:B------:R-:W-:Y:S02]  /*6810*/  ISETP.GT.AND P5, PT, R3, 0x88, P6 ;  /* 0x000000880300780c */ /* 0x000fe400037a4270 */
[----:B------:R-:W-:-:S11]  /*6820*/  ISETP.GT.AND P6, PT, R4, 0x28, PT ;  /* 0x000000280400780c */ /* 0x000fd60003fc4270 */
[----:B------:R-:W-:Y:S01]  /*6830*/  @P5 STG.E.U16 desc[UR38][R6.64+0x42], R43 ;  /* 0x0000422b06005986 */ /* 0x000fe2000c101526 */
[----:B------:R-:W-:-:S13]  /*6840*/  ISETP.GT.AND P5, PT, R3, 0x80, P6 ;  /* 0x000000800300780c */ /* 0x000fda00037a4270 */
[----:B------:R-:W-:Y:S02]  /*6850*/  @P5 IMAD.MOV.U32 R4, RZ, RZ, R12 ;  /* 0x000000ffff045224 */ /* 0x000fe400078e000c */
[----:B------:R-:W-:-:S05]  /*6860*/  @P5 IMAD.MOV.U32 R5, RZ, RZ, R13 ;  /* 0x000000ffff055224 */ /* 0x000fca00078e000d */
[----:B------:R0:W-:Y:S01]  /*6870*/  @P5 STG.E.U16 desc[UR38][R4.64+0x50], R44 ;  /* 0x0000502c04005986 */ /* 0x0001e2000c101526 */
[C---:B------:R-:W-:Y:S02]  /*6880*/  ISETP.GT.AND P5, PT, R3.reuse, 0x80, P4 ;  /* 0x000000800300780c */ /* 0x040fe400027a4270 */
[----:B------:R-:W-:-:S11]  /*6890*/  ISETP.GT.AND P4, PT, R3, 0x88, P4 ;  /* 0x000000880300780c */ /* 0x000fd60002784270 */
[----:B0-----:R-:W-:Y:S02]  /*68a0*/  @P5 IMAD.MOV.U32 R4, RZ, RZ, R12 ;  /* 0x000000ffff045224 */ /* 0x001fe400078e000c */
[----:B------:R-:W-:-:S05]  /*68b0*/  @P5 IMAD.MOV.U32 R5, RZ, RZ, R13 ;  /* 0x000000ffff055224 */ /* 0x000fca00078e000d */
[----:B------:R0:W-:Y:S01]  /*68c0*/  @P5 STG.E.U16 desc[UR38][R4.64+0x52], R45 ;  /* 0x0000522d04005986 */ /* 0x0001e2000c101526 */
[----:B------:R-:W-:-:S13]  /*68d0*/  ISETP.GT.AND P5, PT, R3, 0x88, P6 ;  /* 0x000000880300780c */ /* 0x000fda00037a4270 */
[----:B0-----:R-:W-:Y:S02]  /*68e0*/  @P5 IMAD.MOV.U32 R4, RZ, RZ, R6 ;  /* 0x000000ffff045224 */ /* 0x001fe400078e0006 */
[----:B------:R-:W-:-:S05]  /*68f0*/  @P5 IMAD.MOV.U32 R5, RZ, RZ, R7 ;  /* 0x000000ffff055224 */ /* 0x000fca00078e0007 */
[----:B------:R0:W-:Y:S02]  /*6900*/  @P5 STG.E.U16 desc[UR38][R4.64+0x50], R46 ;  /* 0x0000502e04005986 */ /* 0x0001e4000c101526 */
[----:B0-----:R-:W-:Y:S02]  /*6910*/  @P4 IMAD.MOV.U32 R4, RZ, RZ, R6 ;  /* 0x000000ffff044224 */ /* 0x001fe400078e0006 */
[----:B------:R-:W-:-:S05]  /*6920*/  @P4 IMAD.MOV.U32 R5, RZ, RZ, R7 ;  /* 0x000000ffff054224 */ /* 0x000fca00078e0007 */
[----:B------:R0:W-:Y:S01]  /*6930*/  @P4 STG.E.U16 desc[UR38][R4.64+0x52], R47 ;  /* 0x0000522f04004986 */ /* 0x0001e2000c101526 */
[C---:B------:R-:W-:Y:S02]  /*6940*/  ISETP.GT.AND P4, PT, R3.reuse, 0x80, P0 ;  /* 0x000000800300780c */ /* 0x040fe40000784270 */
[----:B------:R-:W-:-:S11]  /*6950*/  ISETP.GT.AND P0, PT, R3, 0x88, P0 ;  /* 0x000000880300780c */ /* 0x000fd60000704270 */
        /* <DEDUP_REMOVED lines=9> */
[----:B------:R-:W-:Y:S01]  /*69f0*/  ISETP.GT.AND P2, PT, R3, 0x88, P2 ;  /* 0x000000880300780c */ /* 0x000fe20001744270 */
[----:B0-----:R-:W-:Y:S02]  /*6a00*/  @P0 IMAD.MOV.U32 R4, RZ, RZ, R6 ;  /* 0x000000ffff040224 */ /* 0x001fe400078e0006 */
[----:B------:R-:W-:-:S05]  /*6a10*/  @P0 IMAD.MOV.U32 R5, RZ, RZ, R7 ;  /* 0x000000ffff050224 */ /* 0x000fca00078e0007 */
[----:B------:R0:W-:Y:S01]  /*6a20*/  @P0 STG.E.U16 desc[UR38][R4.64+0x60], R50 ;  /* 0x0000603204000986 */ /* 0x0001e2000c101526 */
[C---:B------:R-:W-:Y:S02]  /*6a30*/  ISETP.GT.AND P0, PT, R3.reuse, 0x80, P1 ;  /* 0x000000800300780c */ /* 0x040fe40000f04270 */
[----:B------:R-:W-:Y:S01]  /*6a40*/  ISETP.GT.AND P1, PT, R3, 0x88, P1 ;  /* 0x000000880300780c */ /* 0x000fe20000f24270 */
[----:B0-----:R-:W-:Y:S02]  /*6a50*/  @P3 IMAD.MOV.U32 R4, RZ, RZ, R6 ;  /* 0x000000ffff043224 */ /* 0x001fe400078e0006 */
[----:B------:R-:W-:-:S05]  /*6a60*/  @P3 IMAD.MOV.U32 R5, RZ, RZ, R7 ;  /* 0x000000ffff053224 */ /* 0x000fca00078e0007 */
[----:B------:R0:W-:Y:S02]  /*6a70*/  @P3 STG.E.U16 desc[UR38][R4.64+0x62], R51 ;  /* 0x0000623304003986 */ /* 0x0001e4000c101526 */
[----:B0-----:R-:W-:Y:S02]  /*6a80*/  @P4 IMAD.MOV.U32 R4, RZ, RZ, R12 ;  /* 0x000000ffff044224 */ /* 0x001fe400078e000c */
[----:B------:R-:W-:-:S05]  /*6a90*/  @P4 IMAD.MOV.U32 R5, RZ, RZ, R13 ;  /* 0x000000ffff054224 */ /* 0x000fca00078e000d */
[----:B------:R0:W-:Y:S04]  /*6aa0*/  @P4 STG.E.U16 desc[UR38][R4.64+0x70], R52 ;  /* 0x0000703404004986 */ /* 0x0001e8000c101526 */
[----:B------:R1:W-:Y:S01]  /*6ab0*/  @P0 STG.E.U16 desc[UR38][R12.64+0x72], R53 ;  /* 0x000072350c000986 */ /* 0x0003e2000c101526 */
[----:B0-----:R-:W-:Y:S02]  /*6ac0*/  @P2 IMAD.MOV.U32 R4, RZ, RZ, R6 ;  /* 0x000000ffff042224 */ /* 0x001fe400078e0006 */
[----:B------:R-:W-:-:S05]  /*6ad0*/  @P2 IMAD.MOV.U32 R5, RZ, RZ, R7 ;  /* 0x000000ffff052224 */ /* 0x000fca00078e0007 */
[----:B------:R1:W-:Y:S04]  /*6ae0*/  @P2 STG.E.U16 desc[UR38][R4.64+0x70], R54 ;  /* 0x0000703604002986 */ /* 0x0003e8000c101526 */
[----:B------:R1:W-:Y:S02]  /*6af0*/  @P1 STG.E.U16 desc[UR38][R6.64+0x72], R55 ;  /* 0x0000723706001986 */ /* 0x0003e4000c101526 */
.L_x_156:
[----:B------:R-:W-:Y:S05]  /*6b00*/  BSYNC B0 ;  /* 0x0000000000007941 */ /* 0x000fea0003800000 */
.L_x_32:
[----:B------:R-:W-:Y:S01]  /*6b10*/  IADD3 R16, P0, R16, UR36, RZ ;  /* 0x0000002410107c10 */ /* 0x000fe2000ff1e0ff */
[----:B------:R-:W-:Y:S01]  /*6b20*/  ULDC.64 UR4, c[0x0][0x650] ;  /* 0x0001940000047ab9 */ /* 0x000fe20000000a00 */
[----:B------:R-:W-:Y:S01]  /*6b30*/  PRMT R3, RZ, 0x7610, R3 ;  /* 0x00007610ff037816 */ /* 0x000fe20000000003 */
[----:B------:R-:W-:Y:S01]  /*6b40*/  IMAD.MOV.U32 R101, RZ, RZ, -0x1 ;  /* 0xffffffffff657424 */ /* 0x000fe200078e00ff */
[----:B------:R-:W-:Y:S01]  /*6b50*/  IADD3.X R17, R17, UR42, RZ, P0, !PT ;  /* 0x0000002a11117c10 */ /* 0x000fe200087fe4ff */
[----:B------:R-:W-:Y:S01]  /*6b60*/  IMAD.MOV.U32 R23, RZ, RZ, -0x1 ;  /* 0xffffffffff177424 */ /* 0x000fe200078e00ff */
[----:B------:R-:W-:-:S04]  /*6b70*/  ISETP.GE.U32.AND P0, PT, R16, UR4, PT ;  /* 0x0000000410007c0c */ /* 0x000fc8000bf06070 */
[----:B------:R-:W-:-:S13]  /*6b80*/  ISETP.GE.U32.AND.EX P0, PT, R17, UR5, PT, P0 ;  /* 0x0000000511007c0c */ /* 0x000fda000bf06100 */
[----:B------:R-:W-:Y:S05]  /*6b90*/  @P0 BRA `(.L_x_157) ;  /* 0x0000000400500947 */ /* 0x000fea0003800000 */
[----:B--2---:R-:W2:Y:S01]  /*6ba0*/  LDC.64 R10, c[0x0][0x628] ;  /* 0x00018a00ff0a7b82 */ /* 0x004ea20000000a00 */
[----:B01-3--:R-:W0:Y:S01]  /*6bb0*/  S2R R12, SR_CTAID.X ;  /* 0x00000000000c7919 */ /* 0x00be220000002500 */
[----:B------:R-:W-:Y:S02]  /*6bc0*/  IMAD.MOV.U32 R8, RZ, RZ, R16 ;  /* 0x000000ffff087224 */ /* 0x000fe400078e0010 */
[----:B------:R-:W-:Y:S01]  /*6bd0*/  IMAD.MOV.U32 R9, RZ, RZ, R17 ;  /* 0x000000ffff097224 */ /* 0x000fe200078e0011 */
[----:B------:R-:W1:Y:S03]  /*6be0*/  S2R R20, SR_CTAID.Y ;  /* 0x0000000000147919 */ /* 0x000e660000002600 */
[----:B------:R-:W3:Y:S08]  /*6bf0*/  LDC R0, c[0x0][0x630] ;  /* 0x00018c00ff007b82 */ /* 0x000ef00000000800 */
[----:B------:R-:W0:Y:S01]  /*6c00*/  LDC.64 R14, c[0x0][0x620] ;  /* 0x00018800ff0e7b82 */ /* 0x000e220000000a00 */
[----:B--2---:R-:W-:-:S04]  /*6c10*/  ISETP.NE.U32.AND P0, PT, R10, RZ, PT ;  /* 0x000000ff0a00720c */ /* 0x004fc80003f05070 */
[----:B------:R-:W-:-:S13]  /*6c20*/  ISETP.NE.AND.EX P0, PT, R11, RZ, PT, P0 ;  /* 0x000000ff0b00720c */ /* 0x000fda0003f05300 */
[----:B01-3--:R-:W-:Y:S05]  /*6c30*/  @!P0 BRA `(.L_x_158) ;  /* 0x0000000000288947 */ /* 0x00bfea0003800000 */
        /* <DEDUP_REMOVED lines=10> */
.L_x_158:
[-CC-:B------:R-:W-:Y:S01]  /*6ce0*/  SHF.R.U64 R23, R8, R0.reuse, R9.reuse ;  /* 0x0000000008177219 */ /* 0x180fe20000001209 */
[----:B------:R-:W0:Y:S01]  /*6cf0*/  LDC.64 R26, c[0x0][0x640] ;  /* 0x00019000ff1a7b82 */ /* 0x000e220000000a00 */
[----:B------:R-:W-:Y:S01]  /*6d00*/  SHF.R.U32.HI R0, RZ, R0, R9 ;  /* 0x00000000ff007219 */ /* 0x000fe20000011609 */
[----:B------:R-:W-:Y:S01]  /*6d10*/  ULDC UR4, c[0x0][0x150] ;  /* 0x0000540000047ab9 */ /* 0x000fe20000000800 */
[----:B------:R-:W-:Y:S02]  /*6d20*/  IADD3 R3, P0, RZ, -R23, RZ ;  /* 0x80000017ff037210 */ /* 0x000fe40007f1e0ff */
[----:B------:R-:W-:-:S03]  /*6d30*/  I2FP.F32.U32 R7, R12 ;  /* 0x0000000c00077245 */ /* 0x000fc60000201000 */
[----:B------:R-:W1:Y:S01]  /*6d40*/  LDC R6, c[0x0][0x618] ;  /* 0x00018600ff067b82 */ /* 0x000e620000000800 */
[----:B------:R-:W-:Y:S02]  /*6d50*/  IMAD.X R5, RZ, RZ, ~R0, P0 ;  /* 0x000000ffff057224 */ /* 0x000fe400000e0e00 */
[----:B------:R-:W-:Y:S01]  /*6d60*/  FMUL R7, R7, UR4 ;  /* 0x0000000407077c20 */ /* 0x000fe20008400000 */
[----:B------:R-:W-:Y:S01]  /*6d70*/  ULDC UR4, c[0x0][0x154] ;  /* 0x0000550000047ab9 */ /* 0x000fe20000000800 */
[-C--:B------:R-:W-:Y:S02]  /*6d80*/  IMAD R0, R5, R14.reuse, RZ ;  /* 0x0000000e05007224 */ /* 0x080fe400078e02ff */
[C---:B------:R-:W-:Y:S01]  /*6d90*/  IMAD.WIDE.U32 R4, R3.reuse, R14, R16 ;  /* 0x0000000e03047225 */ /* 0x040fe200078e0010 */
[----:B------:R-:W2:Y:S01]  /*6da0*/  LDC R8, c[0x0][0x608] ;  /* 0x00018200ff087b82 */ /* 0x000ea20000000800 */
[----:B------:R-:W3:Y:S02]  /*6db0*/  F2I.U32.TRUNC.NTZ R7, R7 ;  /* 0x0000000700077305 */ /* 0x000ee4000020f000 */
[----:B------:R-:W-:Y:S01]  /*6dc0*/  IMAD R3, R3, R15, R0 ;  /* 0x0000000f03037224 */ /* 0x000fe200078e0200 */
[----:B------:R-:W-:-:S03]  /*6dd0*/  I2FP.F32.U32 R0, R20 ;  /* 0x0000001400007245 */ /* 0x000fc60000201000 */
[----:B------:R-:W-:Y:S01]  /*6de0*/  IMAD.IADD R3, R5, 0x1, R3 ;  /* 0x0000000105037824 */ /* 0x000fe200078e0203 */
[----:B------:R-:W4:Y:S01]  /*6df0*/  LDC R24, c[0x0][0x658] ;  /* 0x00019600ff187b82 */ /* 0x000f220000000800 */
[----:B0-----:R-:W-:-:S04]  /*6e00*/  ISETP.NE.U32.AND P0, PT, R26, RZ, PT ;  /* 0x000000ff1a00720c */ /* 0x001fc80003f05070 */
[----:B------:R-:W-:-:S03]  /*6e10*/  ISETP.NE.AND.EX P0, PT, R27, RZ, PT, P0 ;  /* 0x000000ff1b00720c */ /* 0x000fc60003f05300 */
[----:B------:R-:W0:Y:S01]  /*6e20*/  LDC R9, c[0x0][0x144] ;  /* 0x00005100ff097b82 */ /* 0x000e220000000800 */
[-C--:B-1----:R-:W-:Y:S01]  /*6e30*/  SHF.R.U64 R10, R4, R6.reuse, R3 ;  /* 0x00000006040a7219 */ /* 0x082fe20000001203 */
[----:B---3--:R-:W-:Y:S01]  /*6e40*/  IMAD.MOV R7, RZ, RZ, -R7 ;  /* 0x000000ffff077224 */ /* 0x008fe200078e0a07 */
[----:B------:R-:W-:Y:S01]  /*6e50*/  SHF.R.U32.HI R3, RZ, R6, R3 ;  /* 0x00000006ff037219 */ /* 0x000fe20000011603 */
[----:B------:R-:W-:-:S04]  /*6e60*/  FMUL R6, R0, UR4 ;  /* 0x0000000400067c20 */ /* 0x000fc80008400000 */
[----:B------:R-:W1:Y:S01]  /*6e70*/  LDC R15, c[0x0][0x148] ;  /* 0x00005200ff0f7b82 */ /* 0x000e620000000800 */
[----:B------:R3:W0:Y:S01]  /*6e80*/  F2I.U32.TRUNC.NTZ R14, R6 ;  /* 0x00000006000e7305 */ /* 0x000622000020f000 */
[-CC-:B--2---:R-:W-:Y:S02]  /*6e90*/  SHF.R.U64 R0, R10, R8.reuse, R3.reuse ;  /* 0x000000080a007219 */ /* 0x184fe40000001203 */
[----:B------:R-:W-:-:S04]  /*6ea0*/  SHF.R.U32.HI R3, RZ, R8, R3 ;  /* 0x00000008ff037219 */ /* 0x000fc80000011603 */
[----:B------:R-:W2:Y:S01]  /*6eb0*/  LDC R21, c[0x0][0x600] ;  /* 0x00018000ff157b82 */ /* 0x000ea20000000800 */
[-CC-:B----4-:R-:W-:Y:S02]  /*6ec0*/  SHF.R.U64 R13, R0, R24.reuse, R3.reuse ;  /* 0x00000018000d7219 */ /* 0x190fe40000001203 */
[----:B------:R-:W-:-:S03]  /*6ed0*/  SHF.R.U32.HI R5, RZ, R24, R3 ;  /* 0x00000018ff057219 */ /* 0x000fc60000011603 */
[----:B------:R-:W-:Y:S02]  /*6ee0*/  IMAD.MOV.U32 R4, RZ, RZ, R13 ;  /* 0x000000ffff047224 */ /* 0x000fe400078e000d */
[----:B------:R-:W4:Y:S01]  /*6ef0*/  LDC R28, c[0x0][0x648] ;  /* 0x00019200ff1c7b82 */ /* 0x000f220000000800 */
[----:B0-----:R-:W-:-:S07]  /*6f00*/  IMAD R25, R9, R7, R12 ;  /* 0x0000000709197224 */ /* 0x001fce00078e020c */
[----:B------:R-:W0:Y:S08]  /*6f10*/  LDC R29, c[0x0][0x638] ;  /* 0x00018e00ff1d7b82 */ /* 0x000e300000000800 */
[----:B------:R-:W0:Y:S01]  /*6f20*/  LDC R30, c[0x0][0x610] ;  /* 0x00018400ff1e7b82 */ /* 0x000e220000000800 */
[----:B-123--:R-:W-:Y:S05]  /*6f30*/  @!P0 BRA `(.L_x_159) ;  /* 0x0000000000288947 */ /* 0x00efea0003800000 */
[----:B------:R-:W1:Y:S02]  /*6f40*/  LDC R4, c[0x0][0x64c] ;  /* 0x00019300ff047b82 */ /* 0x000e640000000800 */
[----:B-1----:R-:W-:-:S05]  /*6f50*/  IADD3 R3, P0, R13, R4, RZ ;  /* 0x000000040d037210 */ /* 0x002fca0007f1e0ff */
        /* <DEDUP_REMOVED lines=8> */
.L_x_159:
[----:B------:R-:W-:Y:S01]  /*6fe0*/  ISETP.NE.AND P0, PT, R2, 0x1, PT ;  /* 0x000000010200780c */ /* 0x000fe20003f05270 */
[----:B------:R-:W-:Y:S01]  /*6ff0*/  IMAD.MOV R14, RZ, RZ, -R14 ;  /* 0x000000ffff0e7224 */ /* 0x000fe200078e0a0e */
[----:B----4-:R-:W-:Y:S01]  /*7000*/  SHF.R.U64 R3, R4, R28, R5 ;  /* 0x0000001c04037219 */ /* 0x010fe20000001205 */
[----:B------:R-:W-:Y:S01]  /*7010*/  VIADD R5, R21, 0xffffffff ;  /* 0xffffffff15057836 */ /* 0x000fe20000000000 */
[----:B------:R-:W-:-:S03]  /*7020*/  LOP3.LUT R0, R0, R99, RZ, 0xc0, !PT ;  /* 0x0000006300007212 */ /* 0x000fc600078ec0ff */
[----:B------:R-:W-:Y:S01]  /*7030*/  IMAD.MOV R4, RZ, RZ, -R3 ;  /* 0x000000ffff047224 */ /* 0x000fe200078e0a03 */
[----:B------:R-:W-:Y:S01]  /*7040*/  LOP3.LUT R10, R10, R5, RZ, 0xc0, !PT ;  /* 0x000000050a0a7212 */ /* 0x000fe200078ec0ff */
[----:B------:R-:W-:Y:S02]  /*7050*/  IMAD R0, R95, R3, R0 ;  /* 0x000000035f007224 */ /* 0x000fe400078e0200 */
[----:B0-----:R-:W-:Y:S02]  /*7060*/  IMAD R3, R4, R29, R13 ;  /* 0x0000001d04037224 */ /* 0x001fe400078e020d */
[----:B------:R-:W-:Y:S02]  /*7070*/  @P0 IMAD R25, R15, R14, R20 ;  /* 0x0000000e0f190224 */ /* 0x000fe400078e0214 */
[----:B------:R-:W-:Y:S02]  /*7080*/  IMAD R5, R3, R21, R10 ;  /* 0x0000001503057224 */ /* 0x000fe400078e020a */
[----:B------:R-:W-:-:S02]  /*7090*/  IMAD R0, R0, R30, R25 ;  /* 0x0000001e00007224 */ /* 0x000fc400078e0219 */
[----:B------:R-:W-:-:S03]  /*70a0*/  IMAD.MOV.U32 R4, RZ, RZ, 0x1 ;  /* 0x00000001ff047424 */ /* 0x000fc600078e00ff */
[----:B------:R-:W-:Y:S02]  /*70b0*/  SEL R101, R5, R0, !P0 ;  /* 0x0000000005657207 */ /* 0x000fe40004000000 */
[----:B------:R-:W-:Y:S02]  /*70c0*/  PRMT R3, R4, 0x7610, R3 ;  /* 0x0000761004037816 */ /* 0x000fe40000000003 */
[----:B------:R-:W-:-:S07]  /*70d0*/  SEL R0, R0, R5, !P0 ;  /* 0x0000000500007207 */ /* 0x000fce0004000000 */
.L_x_157:
[----:B------:R-:W-:Y:S01]  /*70e0*/  LOP3.LUT P0, RZ, R3, 0xff, RZ, 0xc0, !PT ;  /* 0x000000ff03ff7812 */ /* 0x000fe2000780c0ff */
[----:B------:R-:W-:-:S12]  /*70f0*/  IMAD.MOV.U32 R109, RZ, RZ, R0 ;  /* 0x000000ffff6d7224 */ /* 0x000fd800078e0000 */
[----:B------:R-:W-:Y:S05]  /*7100*/  @P0 BRA `(.L_x_160) ;  /* 0xffffffa000d00947 */ /* 0x000fea000383ffff */
[----:B------:R-:W-:Y:S05]  /*7110*/  EXIT ;  /* 0x000000000000794d */ /* 0x000fea0003800000 */
.L_x_7:
        /* <DEDUP_REMOVED lines=26> */
.L_x_162:
[----:B------:R-:W0:Y:S01]  /*72c0*/  LDC.64 R28, c[0x0][0x640] ;  /* 0x00019000ff1c7b82 */ /* 0x000e220000000a00 */
[-CC-:B------:R-:W-:Y:S01]  /*72d0*/  SHF.R.U64 R22, R14, R6.reuse, R15.reuse ;  /* 0x000000060e167219 */ /* 0x180fe2000000120f */
[----:B------:R-:W-:Y:S01]  /*72e0*/  IMAD.MOV.U32 R30, RZ, RZ, 0x1 ;  /* 0x00000001ff1e7424 */ /* 0x000fe200078e00ff */
[----:B------:R-:W-:Y:S02]  /*72f0*/  SHF.R.U32.HI R6, RZ, R6, R15 ;  /* 0x00000006ff067219 */ /* 0x000fe4000001160f */
[----:B------:R-:W-:-:S03]  /*7300*/  IADD3 R13, P0, RZ, -R22, RZ ;  /* 0x80000016ff0d7210 */ /* 0x000fc60007f1e0ff */
[----:B------:R-:W1:Y:S02]  /*7310*/  LDC R12, c[0x0][0x618] ;  /* 0x00018600ff0c7b82 */ /* 0x000e640000000800 */
[----:B------:R-:W-:-:S04]  /*7320*/  IMAD.X R11, RZ, RZ, ~R6, P0 ;  /* 0x000000ffff0b7224 */ /* 0x000fc800000e0e06 */
[-C--:B------:R-:W-:Y:S02]  /*7330*/  IMAD R6, R11, R24.reuse, RZ ;  /* 0x000000180b067224 */ /* 0x080fe400078e02ff */
[----:B------:R-:W2:Y:S01]  /*7340*/  LDC R14, c[0x0][0x608] ;  /* 0x00018200ff0e7b82 */ /* 0x000ea20000000800 */
[----:B------:R-:W-:-:S04]  /*7350*/  IMAD.WIDE.U32 R10, R13, R24, R16 ;  /* 0x000000180d0a7225 */ /* 0x000fc800078e0010 */
[----:B------:R-:W-:-:S03]  /*7360*/  IMAD R13, R13, R25, R6 ;  /* 0x000000190d0d7224 */ /* 0x000fc600078e0206 */
[----:B------:R-:W3:Y:S01]  /*7370*/  LDC R27, c[0x0][0x658] ;  /* 0x00019600ff1b7b82 */ /* 0x000ee20000000800 */
[----:B------:R-:W-:Y:S01]  /*7380*/  IMAD.IADD R11, R11, 0x1, R13 ;  /* 0x000000010b0b7824 */ /* 0x000fe200078e020d */
[----:B0-----:R-:W-:-:S04]  /*7390*/  ISETP.NE.U32.AND P0, PT, R28, RZ, PT ;  /* 0x000000ff1c00720c */ /* 0x001fc80003f05070 */
[----:B------:R-:W-:Y:S02]  /*73a0*/  ISETP.NE.AND.EX P0, PT, R29, RZ, PT, P0 ;  /* 0x000000ff1d00720c */ /* 0x000fe40003f05300 */
[----:B------:R-:W0:Y:S01]  /*73b0*/  LDC R24, c[0x0][0x600] ;  /* 0x00018000ff187b82 */ /* 0x000e220000000800 */
[-CC-:B-1----:R-:W-:Y:S01]  /*73c0*/  SHF.R.U64 R8, R10, R12.reuse, R11.reuse ;  /* 0x0000000c0a087219 */ /* 0x182fe2000000120b */
[----:B------:R-:W-:Y:S01]  /*73d0*/  IMAD.MOV.U32 R10, RZ, RZ, -0x1 ;  /* 0xffffffffff0a7424 */ /* 0x000fe200078e00ff */
[----:B------:R-:W-:-:S05]  /*73e0*/  SHF.R.U32.HI R11, RZ, R12, R11 ;  /* 0x0000000cff0b7219 */ /* 0x000fca000001160b */
[----:B------:R-:W1:Y:S01]  /*73f0*/  LDC R25, c[0x0][0x648] ;  /* 0x00019200ff197b82 */ /* 0x000e620000000800 */
[-CC-:B--2---:R-:W-:Y:S02]  /*7400*/  SHF.R.U64 R21, R8, R14.reuse, R11.reuse ;  /* 0x0000000e08157219 */ /* 0x184fe4000000120b */
[----:B------:R-:W-:-:S05]  /*7410*/  SHF.R.U32.HI R6, RZ, R14, R11 ;  /* 0x0000000eff067219 */ /* 0x000fca000001160b */
[----:B------:R-:W2:Y:S01]  /*7420*/  LDC R26, c[0x0][0x638] ;  /* 0x00018e00ff1a7b82 */ /* 0x000ea20000000800 */
[-C--:B---3--:R-:W-:Y:S02]  /*7430*/  SHF.L.U32 R10, R10, R27.reuse, RZ ;  /* 0x0000001b0a0a7219 */ /* 0x088fe400000006ff */
[-CC-:B------:R-:W-:Y:S02]  /*7440*/  SHF.R.U64 R23, R21, R27.reuse, R6.reuse ;  /* 0x0000001b15177219 */ /* 0x180fe40000001206 */
[----:B------:R-:W-:Y:S02]  /*7450*/  LOP3.LUT R32, RZ, R10, RZ, 0x33, !PT ;  /* 0x0000000aff207212 */ /* 0x000fe400078e33ff */
[----:B------:R-:W-:Y:S01]  /*7460*/  SHF.R.U32.HI R11, RZ, R27, R6 ;  /* 0x0000001bff0b7219 */ /* 0x000fe20000011606 */
[----:B------:R-:W3:Y:S01]  /*7470*/  LDC R31, c[0x0][0x610] ;  /* 0x00018400ff1f7b82 */ /* 0x000ee20000000800 */
[----:B------:R-:W-:Y:S01]  /*7480*/  IMAD.MOV.U32 R10, RZ, RZ, R23 ;  /* 0x000000ffff0a7224 */ /* 0x000fe200078e0017 */
[----:B------:R-:W-:Y:S06]  /*7490*/  @!P0 BRA `(.L_x_163) ;  /* 0x0000000000288947 */ /* 0x000fec0003800000 */
        /* <DEDUP_REMOVED lines=10> */
.L_x_163:
[----:B------:R-:W-:Y:S02]  /*7540*/  ISETP.NE.AND P0, PT, R2, 0x1, PT ;  /* 0x000000010200780c */ /* 0x000fe40003f05270 */
[----:B-1----:R-:W-:Y:S01]  /*7550*/  SHF.R.U64 R6, R10, R25, R11 ;  /* 0x000000190a067219 */ /* 0x002fe2000000120b */
[----:B0-----:R-:W-:Y:S01]  /*7560*/  VIADD R11, R24, 0xffffffff ;  /* 0xffffffff180b7836 */ /* 0x001fe20000000000 */
[----:B------:R-:W-:Y:S02]  /*7570*/  SHF.L.U32 R30, R30, R27, RZ ;  /* 0x0000001b1e1e7219 */ /* 0x000fe400000006ff */
[----:B------:R-:W-:Y:S01]  /*7580*/  LOP3.LUT R5, R21, R32, RZ, 0xc0, !PT ;  /* 0x0000002015057212 */ /* 0x000fe200078ec0ff */
[----:B------:R-:W-:-:S04]  /*7590*/  IMAD.MOV R10, RZ, RZ, -R6 ;  /* 0x000000ffff0a7224 */ /* 0x000fc800078e0a06 */
[----:B------:R-:W-:Y:S01]  /*75a0*/  IMAD R6, R30, R6, R5 ;  /* 0x000000061e067224 */ /* 0x000fe200078e0205 */
[----:B------:R-:W-:Y:S01]  /*75b0*/  LOP3.LUT R5, R8, R11, RZ, 0xc0, !PT ;  /* 0x0000000b08057212 */ /* 0x000fe200078ec0ff */
[----:B------:R-:W-:Y:S02]  /*75c0*/  @P0 IMAD R7, R9, R20, R4 ;  /* 0x0000001409070224 */ /* 0x000fe400078e0204 */
[----:B--2---:R-:W-:Y:S02]  /*75d0*/  IMAD R4, R10, R26, R23 ;  /* 0x0000001a0a047224 */ /* 0x004fe400078e0217 */
[----:B---3--:R-:W-:Y:S02]  /*75e0*/  IMAD R7, R6, R31, R7 ;  /* 0x0000001f06077224 */ /* 0x008fe400078e0207 */
[----:B------:R-:W-:Y:S02]  /*75f0*/  IMAD R4, R4, R24, R5 ;  /* 0x0000001804047224 */ /* 0x000fe400078e0205 */
[----:B------:R-:W-:-:S02]  /*7600*/  IMAD.MOV.U32 R8, RZ, RZ, 0x1 ;  /* 0x00000001ff087424 */ /* 0x000fc400078e00ff */
[----:B------:R-:W-:Y:S01]  /*7610*/  IMAD.MOV.U32 R6, RZ, RZ, R22 ;  /* 0x000000ffff067224 */ /* 0x000fe200078e0016 */
[----:B------:R-:W-:Y:S02]  /*7620*/  SEL R19, R4, R7, !P0 ;  /* 0x0000000704137207 */ /* 0x000fe40004000000 */
[----:B------:R-:W-:-:S07]  /*7630*/  SEL R21, R7, R4, !P0 ;  /* 0x0000000407157207 */ /* 0x000fce0004000000 */
.L_x_161:
[----:B------:R-:W-:-:S08]  /*7640*/  NOP ;  /* 0x0000000000007918 */ /* 0x000fd00000000000 */
[----:B------:R-:W0:-:S00]  /*7650*/  USETMAXREG.DEALLOC.CTAPOOL 0x28 ;  /* 0x00000028000079c8 */ /* 0x000e0000080e0500 */
[----:B0-----:R-:W-:-:S13]  /*7660*/  ISETP.NE.AND P0, PT, R3, RZ, PT ;  /* 0x000000ff0300720c */ /* 0x001fda0003f05270 */
[----:B------:R-:W-:Y:S05]  /*7670*/  @P0 EXIT ;  /* 0x000000000000094d */ /* 0x000fea0003800000 */
[----:B------:R-:W-:Y:S01]  /*7680*/  LOP3.LUT P0, RZ, R8, 0xff, RZ, 0xc0, !PT ;  /* 0x000000ff08ff7812 */ /* 0x000fe2000780c0ff */
[----:B------:R-:W-:Y:S02]  /*7690*/  IMAD.MOV.U32 R3, RZ, RZ, 0x1 ;  /* 0x00000001ff037424 */ /* 0x000fe400078e00ff */
[----:B------:R-:W-:-:S10]  /*76a0*/  IMAD.MOV.U32 R8, RZ, RZ, RZ ;  /* 0x000000ffff087224 */ /* 0x000fd400078e00ff */
[----:B------:R-:W-:Y:S05]  /*76b0*/  @!P0 BRA `(.L_x_164) ;  /* 0x0000000c00248947 */ /* 0x000fea0003800000 */
[----:B------:R-:W0:Y:S01]  /*76c0*/  LDC R3, c[0x0][0x28c] ;  /* 0x0000a300ff037b82 */ /* 0x000e220000000800 */
[----:B------:R-:W-:Y:S01]  /*76d0*/  ULDC UR5, c[0x0][0x658] ;  /* 0x0001960000057ab9 */ /* 0x000fe20000000800 */
[----:B------:R-:W-:Y:S01]  /*76e0*/  UMOV UR6, 0xffffffff ;  /* 0xffffffff00067882 */ /* 0x000fe20000000000 */
[----:B------:R-:W-:Y:S01]  /*76f0*/  BSSY B0, `(.L_x_164) ;  /* 0x00000c5000007945 */ /* 0x000fe20003800000 */
[----:B------:R-:W-:Y:S01]  /*7700*/  USHF.L.U32 UR6, UR6, UR5, URZ ;  /* 0x0000000506067299 */ /* 0x000fe2000800063f */
[----:B------:R-:W-:Y:S01]  /*7710*/  IMAD.MOV.U32 R10, RZ, RZ, 0x1 ;  /* 0x00000001ff0a7424 */ /* 0x000fe200078e00ff */
[----:B------:R-:W-:Y:S01]  /*7720*/  LOP3.LUT R9, R18, 0x2, RZ, 0xfc, !PT ;  /* 0x0000000212097812 */ /* 0x000fe200078efcff */
[----:B------:R-:W-:Y:S01]  /*7730*/  IMAD.MOV.U32 R8, RZ, RZ, RZ ;  /* 0x000000ffff087224 */ /* 0x000fe200078e00ff */
[----:B------:R-:W1:Y:S01]  /*7740*/  S2UR UR8, SR_CgaCtaId ;  /* 0x00000000000879c3 */ /* 0x000e620000008800 */
[----:B------:R-:W-:Y:S01]  /*7750*/  ULDC UR4, c[0x0][0x600] ;  /* 0x0001800000047ab9 */ /* 0x000fe20000000800 */
[----:B------:R-:W-:Y:S01]  /*7760*/  UMOV UR7, 0x1 ;  /* 0x0000000100077882 */ /* 0x000fe20000000000 */
[----:B------:R-:W-:-:S02]  /*7770*/  UIADD3 UR15, UR4, -0x1, URZ ;  /* 0xffffffff040f7890 */ /* 0x000fc4000fffe03f */
[----:B------:R-:W-:Y:S02]  /*7780*/  USHF.L.U32 UR17, UR7, UR5, URZ ;  /* 0x0000000507117299 */ /* 0x000fe4000800063f */
[----:B------:R-:W-:Y:S01]  /*7790*/  ULOP3.LUT UR16, URZ, UR6, URZ, 0x33, !UPT ;  /* 0x000000063f107292 */ /* 0x000fe2000f8e333f */
[----:B------:R-:W-:Y:S01]  /*77a0*/  ULDC.64 UR20, c[0x0][0x198] ;  /* 0x0000660000147ab9 */ /* 0x000fe20000000a00 */
[----:B0-----:R-:W-:-:S05]  /*77b0*/  VIADD R3, R3, 0x1f ;  /* 0x0000001f03037836 */ /* 0x001fca0000000000 */
[----:B------:R-:W-:Y:S01]  /*77c0*/  SHF.R.S32.HI R4, RZ, 0x1f, R3 ;  /* 0x0000001fff047819 */ /* 0x000fe20000011403 */
[----:B-1----:R-:W-:-:S03]  /*77d0*/  IMAD.U32 R12, RZ, RZ, UR8 ;  /* 0x00000008ff0c7e24 */ /* 0x002fc6000f8e00ff */
[----:B------:R-:W-:Y:S01]  /*77e0*/  LEA.HI R4, R4, R3, RZ, 0x5 ;  /* 0x0000000304047211 */ /* 0x000fe200078f28ff */
[----:B------:R-:W-:-:S03]  /*77f0*/  IMAD.MOV.U32 R3, RZ, RZ, 0x1 ;  /* 0x00000001ff037424 */ /* 0x000fc600078e00ff */
[----:B------:R-:W-:-:S05]  /*7800*/  SHF.R.S32.HI R11, RZ, 0x5, R4 ;  /* 0x00000005ff0b7819 */ /* 0x000fca0000011404 */
[----:B------:R-:W-:-:S07]  /*7810*/  VIADD R13, R11, 0x1 ;  /* 0x000000010b0d7836 */ /* 0x000fce0000000000 */
.L_x_175:
[----:B------:R-:W-:-:S03]  /*7820*/  UMOV UR4, 0xffffffff ;  /* 0xffffffff00047882 */ /* 0x000fc60000000000 */
[----:B------:R-:W-:Y:S05]  /*7830*/  BRA.DIV UR4, `(.L_x_165) ;  /* 0x0000000e04d07947 */ /* 0x000fea000b800000 */
[----:B------:R-:W-:-:S13]  /*7840*/  ELECT P6, URZ, PT ;  /* 0x00000000003f782f */ /* 0x000fda00038c0000 */
.L_x_187:
[----:B------:R-:W0:Y:S01]  /*7850*/  LDC R4, c[0x0][0x28c] ;  /* 0x0000a300ff047b82 */ /* 0x000e220000000800 */
[----:B------:R-:W-:Y:S01]  /*7860*/  BSSY B1, `(.L_x_166) ;  /* 0x000003b000017945 */ /* 0x000fe20003800000 */
[----:B0-----:R-:W-:-:S13]  /*7870*/  ISETP.LT.OR P6, PT, R4, 0x1, !P6 ;  /* 0x000000010400780c */ /* 0x001fda00077c1670 */
[----:B------:R-:W-:Y:S05]  /*7880*/  @P6 BRA `(.L_x_167) ;  /* 0x0000000000e06947 */ /* 0x000fea0003800000 */
[----:B------:R-:W-:Y:S02]  /*7890*/  IMAD R21, R21, 0x2, R12 ;  /* 0x0000000215157824 */ /* 0x000fe400078e020c */
[----:B------:R-:W-:Y:S02]  /*78a0*/  IMAD.SHL.U32 R19, R19, 0x40, RZ ;  /* 0x0000004013137824 */ /* 0x000fe400078e00ff */
[----:B------:R-:W-:Y:S02]  /*78b0*/  IMAD.MOV.U32 R22, RZ, RZ, RZ ;  /* 0x000000ffff167224 */ /* 0x000fe400078e00ff */
[----:B------:R-:W-:Y:S02]  /*78c0*/  IMAD.MOV.U32 R4, RZ, RZ, R13 ;  /* 0x000000ffff047224 */ /* 0x000fe400078e000d */
[----:B------:R-:W-:Y:S02]  /*78d0*/  IMAD.MOV.U32 R5, RZ, RZ, R3 ;  /* 0x000000ffff057224 */ /* 0x000fe400078e0003 */
[----:B------:R-:W-:-:S02]  /*78e0*/  IMAD.MOV.U32 R7, RZ, RZ, R8 ;  /* 0x000000ffff077224 */ /* 0x000fc400078e0008 */
[----:B------:R-:W-:-:S07]  /*78f0*/  IMAD.SHL.U32 R21, R21, 0x80, RZ ;  /* 0x0000008015157824 */ /* 0x000fce00078e00ff */
.L_x_170:
[----:B------:R-:W0:Y:S01]  /*7900*/  S2UR UR4, SR_CgaCtaId ;  /* 0x00000000000479c3 */ /* 0x000e220000008800 */
[----:B------:R-:W-:Y:S02]  /*7910*/  MOV R15, 0x400 ;  /* 0x00000400000f7802 */ /* 0x000fe40000000f00 */
[----:B------:R-:W-:Y:S02]  /*7920*/  SHF.L.U32 R14, R5, 0x1f, RZ ;  /* 0x0000001f050e7819 */ /* 0x000fe400000006ff */
[----:B------:R-:W-:Y:S01]  /*7930*/  ISETP.NE.AND P1, PT, R0, RZ, PT ;  /* 0x000000ff0000720c */ /* 0x000fe20003f25270 */
[----:B0-----:R-:W-:-:S05]  /*7940*/  IMAD.U32 R12, RZ, RZ, UR4 ;  /* 0x00000004ff0c7e24 */ /* 0x001fca000f8e00ff */
[----:B------:R-:W-:-:S07]  /*7950*/  LEA R20, R12, R15, 0x18 ;  /* 0x0000000f0c147211 */ /* 0x000fce00078ec0ff */
[----:B------:R-:W0:Y:S01]  /*7960*/  @!P1 LDC R15, c[0x0][0x500] ;  /* 0x00014000ff0f9b82 */ /* 0x000e220000000800 */
[----:B------:R-:W-:-:S04]  /*7970*/  IMAD R23, R7, 0x8, R20 ;  /* 0x0000000807177824 */ /* 0x000fc800078e0214 */
[----:B------:R-:W1:Y:S02]  /*7980*/  SYNCS.PHASECHK.TRANS64.TRYWAIT P0, [R23+URZ+0x28], R14 ;  /* 0x0000280e170075a7 */ /* 0x000e64000800017f */
[----:B-1----:R-:W-:Y:S05]  /*7990*/  @!P0 BRA `(.L_x_168) ;  /* 0x0000000c00988947 */ /* 0x002fea0003800000 */
.L_x_188:
[----:B-1----:R-:W-:Y:S01]  /*79a0*/  PRMT R14, R9, 0x9910, RZ ;  /* 0x00009910090e7816 */ /* 0x002fe200000000ff */
[----:B0-----:R0:W-:Y:S03]  /*79b0*/  @!P1 SYNCS.ARRIVE.TRANS64 RZ, [R23+URZ], R15 ;  /* 0x0000000f17ff99a7 */ /* 0x0011e6000800003f */
[----:B------:R-:W-:-:S13]  /*79c0*/  ISETP.NE.AND P0, PT, R14, 0x2, PT ;  /* 0x000000020e00780c */ /* 0x000fda0003f05270 */
[----:B0-----:R-:W-:Y:S05]  /*79d0*/  @P0 BRA `(.L_x_169) ;  /* 0x0000000000040947 */ /* 0x001fea0003800000 */
[----:B------:R-:W-:Y:S01]  /*79e0*/  BPT.TRAP 0x1 ;  /* 0x000000040000795c */ /* 0x000fe20000300000 */
.L_x_169:
[----:B------:R-:W-:Y:S01]  /*79f0*/  IMAD R14, R7, 0x2, R12 ;  /* 0x00000002070e7824 */ /* 0x000fe200078e020c */
[----:B------:R-:W-:Y:S01]  /*7a00*/  R2UR UR9, R23 ;  /* 0x00000000170972ca */ /* 0x000fe200000e0000 */
[----:B------:R-:W-:Y:S01]  /*7a10*/  VIADD R4, R4, 0xffffffff ;  /* 0xffffffff04047836 */ /* 0x000fe20000000000 */
[----:B------:R-:W-:Y:S01]  /*7a20*/  UIADD3 UR4, UP0, UR20, 0xf0, URZ ;  /* 0x000000f014047890 */ /* 0x000fe2000ff1e03f */
[----:B------:R-:W-:Y:S01]  /*7a30*/  IMAD.SHL.U32 R14, R14, 0x1000, RZ ;  /* 0x000010000e0e7824 */ /* 0x000fe200078e00ff */
[----:B------:R-:W-:Y:S01]  /*7a40*/  R2UR UR11, R21 ;  /* 0x00000000150b72ca */ /* 0x000fe200000e0000 */
[----:B------:R-:W-:Y:S01]  /*7a50*/  UIADD3 UR22, UP1, UR20, 0x1f0, URZ ;  /* 0x000001f014167890 */ /* 0x000fe2000ff3e03f */
[----:B------:R-:W-:Y:S01]  /*7a60*/  R2UR UR10, R22 ;  /* 0x00000000160a72ca */ /* 0x000fe200000e0000 */
[--C-:B------:R-:W-:Y:S01]  /*7a70*/  IMAD R14, R14, 0x2, R20.reuse ;  /* 0x000000020e0e7824 */ /* 0x100fe200078e0214 */
[----:B------:R-:W-:Y:S01]  /*7a80*/  R2UR UR12, R6 ;  /* 0x00000000060c72ca */ /* 0x000fe200000e0000 */
[----:B------:R-:W-:Y:S01]  /*7a90*/  IMAD R20, R7, 0x1000, R20 ;  /* 0x0000100007147824 */ /* 0x000fe200078e0214 */
[----:B------:R-:W-:Y:S01]  /*7aa0*/  R2UR UR18, R19 ;  /* 0x00000000131272ca */ /* 0x000fe200000e0000 */
[----:B------:R-:W-:Y:S01]  /*7ab0*/  VIADD R7, R7, 0x1 ;  /* 0x0000000107077836 */ /* 0x000fe20000000000 */
[----:B------:R-:W-:Y:S01]  /*7ac0*/  R2UR UR5, R14 ;  /* 0x000000000e0572ca */ /* 0x000fe200000e0000 */
[----:B------:R-:W-:Y:S01]  /*7ad0*/  UIADD3.X UR23, URZ, UR21, URZ, UP1, !UPT ;  /* 0x000000153f177290 */ /* 0x000fe20008ffe43f */
[----:B------:R-:W-:Y:S01]  /*7ae0*/  R2UR UR8, R20 ;  /* 0x00000000140872ca */ /* 0x000fe200000e0000 */
[----:B------:R-:W-:Y:S01]  /*7af0*/  UMOV UR19, 0x30000 ;  /* 0x0003000000137882 */ /* 0x000fe20000000000 */
[----:B------:R-:W-:Y:S01]  /*7b00*/  ISETP.GT.AND P1, PT, R4, 0x1, PT ;  /* 0x000000010400780c */ /* 0x000fe20003f24270 */
[----:B------:R-:W-:Y:S01]  /*7b10*/  UMOV UR6, 0x0 ;  /* 0x0000000000067882 */ /* 0x000fe20000000000 */
[----:B------:R-:W-:Y:S01]  /*7b20*/  UMOV UR7, 0x10000000 ;  /* 0x1000000000077882 */ /* 0x000fe20000000000 */
[----:B------:R-:W-:Y:S01]  /*7b30*/  ISETP.NE.AND P0, PT, R7, 0x5, PT ;  /* 0x000000050700780c */ /* 0x000fe20003f05270 */
[----:B------:R-:W-:-:S03]  /*7b40*/  VIADD R22, R22, 0x20 ;  /* 0x0000002016167836 */ /* 0x000fc60000000000 */
[----:B------:R-:W-:Y:S02]  /*7b50*/  SEL R14, RZ, 0x1, P0 ;  /* 0x00000001ff0e7807 */ /* 0x000fe40000000000 */
[----:B------:R-:W-:Y:S01]  /*7b60*/  UIADD3 UR13, UR5, 0x100, URZ ;  /* 0x00000100050d7890 */ /* 0x000fe2000fffe03f */
[----:B------:R-:W-:Y:S01]  /*7b70*/  SEL R7, R7, RZ, P0 ;  /* 0x000000ff07077207 */ /* 0x000fe20000000000 */
[----:B------:R-:W-:Y:S01]  /*7b80*/  UIADD3.X UR5, URZ, UR21, URZ, UP0, !UPT ;  /* 0x000000153f057290 */ /* 0x000fe200087fe43f */
[----:B------:R-:W-:Y:S01]  /*7b90*/  LOP3.LUT R5, R5, R14, RZ, 0x3c, !PT ;  /* 0x0000000e05057212 */ /* 0x000fe200078e3cff */
[----:B------:R-:W-:-:S03]  /*7ba0*/  UIADD3 UR14, UR8, 0x14100, URZ ;  /* 0x00014100080e7890 */ /* 0x000fc6000fffe03f */
[----:B------:R-:W-:-:S04]  /*7bb0*/  UMOV UR8, UR13 ;  /* 0x0000000d00087c82 */ /* 0x000fc80008000000 */
[----:B------:R0:W-:Y:S02]  /*7bc0*/  UTMALDG.3D.MULTICAST [UR8], [UR4], UR19, desc[UR6] ;  /* 0x00000608040073b4 */ /* 0x0001e40008011813 */
[----:B0-----:R-:W-:Y:S01]  /*7bd0*/  UMOV UR8, UR14 ;  /* 0x0000000e00087c82 */ /* 0x001fe20008000000 */
[----:B------:R-:W-:Y:S02]  /*7be0*/  UMOV UR11, UR18 ;  /* 0x00000012000b7c82 */ /* 0x000fe40008000000 */
[----:B------:R0:W-:Y:S02]  /*7bf0*/  UTMALDG.3D [UR8], [UR22], desc[UR6] ;  /* 0x00000608160075b4 */ /* 0x0001e40008011000 */
[----:B0-----:R-:W-:Y:S05]  /*7c00*/  @P1 BRA `(.L_x_170) ;  /* 0xfffffffc003c1947 */ /* 0x001fea000383ffff */
.L_x_167:
[----:B------:R-:W-:Y:S05]  /*7c10*/  BSYNC B1 ;  /* 0x0000000000017941 */ /* 0x000fea0003800000 */
.L_x_166:
[----:B------:R-:W-:Y:S01]  /*7c20*/  LOP3.LUT P1, RZ, R10, 0xff, RZ, 0xc0, !PT ;  /* 0x000000ff0aff7812 */ /* 0x000fe2000782c0ff */
[C---:B------:R-:W-:Y:S01]  /*7c30*/  IMAD.IADD R7, R11.reuse, 0x1, R8 ;  /* 0x000000010b077824 */ /* 0x040fe200078e0208 */
[----:B------:R-:W-:Y:S01]  /*7c40*/  ULDC.64 UR4, c[0x0][0x650] ;  /* 0x0001940000047ab9 */ /* 0x000fe20000000a00 */
[----:B------:R-:W-:Y:S01]  /*7c50*/  ISETP.GE.U32.AND P2, PT, R11, 0x5, PT ;  /* 0x000000050b00780c */ /* 0x000fe20003f46070 */
[----:B------:R-:W-:Y:S01]  /*7c60*/  BSSY B1, `(.L_x_171) ;  /* 0x000006b000017945 */ /* 0x000fe20003800000 */
[----:B------:R-:W-:Y:S01]  /*7c70*/  IMAD.MOV.U32 R21, RZ, RZ, -0x1 ;  /* 0xffffffffff157424 */ /* 0x000fe200078e00ff */
[----:B------:R-:W-:Y:S01]  /*7c80*/  ISETP.GT.U32.AND P0, PT, R7, 0x4, PT ;  /* 0x000000040700780c */ /* 0x000fe20003f04070 */
[----:B------:R-:W-:Y:S01]  /*7c90*/  IMAD.MOV.U32 R19, RZ, RZ, -0x1 ;  /* 0xffffffffff137424 */ /* 0x000fe200078e00ff */
[----:B------:R-:W-:Y:S02]  /*7ca0*/  PRMT R10, RZ, 0x7610, R10 ;  /* 0x00007610ff0a7816 */ /* 0x000fe4000000000a */
[----:B------:R-:W-:-:S03]  /*7cb0*/  ISETP.LT.U32.AND P0, PT, R11, 0x5, P0 ;  /* 0x000000050b00780c */ /* 0x000fc60000701070 */
[----:B------:R-:W0:Y:S01]  /*7cc0*/  @P1 S2R R12, SR_CgaCtaId ;  /* 0x00000000000c1919 */ /* 0x000e220000008800 */
[----:B------:R-:W-:-:S04]  /*7cd0*/  @P1 MOV R5, 0x400 ;  /* 0x0000040000051802 */ /* 0x000fc80000000f00 */
[----:B0-----:R-:W-:Y:S01]  /*7ce0*/  @P1 LEA R6, R12, R5, 0x18 ;  /* 0x000000050c061211 */ /* 0x001fe200078ec0ff */
[----:B------:R-:W-:Y:S01]  /*7cf0*/  IMAD.WIDE.U32 R4, R7, -0x33333333, RZ ;  /* 0xcccccccd07047825 */ /* 0x000fe200078e00ff */
[----:B------:R-:W-:Y:S02]  /*7d00*/  SEL R4, RZ, 0x1, !P0 ;  /* 0x00000001ff047807 */ /* 0x000fe40004000000 */
[----:B------:R0:W-:Y:S01]  /*7d10*/  @P1 SYNCS.ARRIVE.TRANS64.A1T0 RZ, [R6+URZ+0x68], RZ ;  /* 0x000068ff06ff19a7 */ /* 0x0001e2000810003f */
[----:B------:R-:W-:Y:S02]  /*7d20*/  IADD3 R16, P1, R16, UR36, RZ ;  /* 0x0000002410107c10 */ /* 0x000fe4000ff3e0ff */
[----:B------:R-:W-:Y:S02]  /*7d30*/  LOP3.LUT R3, R3, R4, RZ, 0x3c, !PT ;  /* 0x0000000403037212 */ /* 0x000fe400078e3cff */
[----:B------:R-:W-:Y:S02]  /*7d40*/  IADD3.X R17, R17, UR42, RZ, P1, !PT ;  /* 0x0000002a11117c10 */ /* 0x000fe40008ffe4ff */
[----:B------:R-:W-:-:S02]  /*7d50*/  ISETP.GE.U32.AND P0, PT, R16, UR4, PT ;  /* 0x0000000410007c0c */ /* 0x000fc4000bf06070 */
[----:B0-----:R-:W-:Y:S02]  /*7d60*/  SHF.R.U32.HI R6, RZ, 0x2, R5 ;  /* 0x00000002ff067819 */ /* 0x001fe40000011605 */
[----:B------:R-:W-:Y:S02]  /*7d70*/  ISETP.GE.U32.AND.EX P0, PT, R17, UR5, PT, P0 ;  /* 0x0000000511007c0c */ /* 0x000fe4000bf06100 */
[----:B------:R-:W-:Y:S01]  /*7d80*/  @P2 LOP3.LUT R3, R3, 0x1, R6, 0x78, !PT ;  /* 0x0000000103032812 */ /* 0x000fe200078e7806 */
[----:B------:R-:W-:Y:S01]  /*7d90*/  IMAD R8, R6, -0x5, R7 ;  /* 0xfffffffb06087824 */ /* 0x000fe200078e0207 */
[----:B------:R-:W-:Y:S01]  /*7da0*/  PRMT R4, RZ, 0x7610, R4 ;  /* 0x00007610ff047816 */ /* 0x000fe20000000004 */
[----:B------:R-:W-:-:S08]  /*7db0*/  IMAD.MOV.U32 R6, RZ, RZ, -0x1 ;  /* 0xffffffffff067424 */ /* 0x000fd000078e00ff */
[----:B------:R-:W-:Y:S05]  /*7dc0*/  @P0 BRA `(.L_x_172) ;  /* 0x0000000400500947 */ /* 0x000fea0003800000 */
[----:B------:R-:W0:Y:S01]  /*7dd0*/  S2R R19, SR_CTAID.X ;  /* 0x0000000000137919 */ /* 0x000e220000002500 */
[----:B------:R-:W-:Y:S01]  /*7de0*/  ULDC.64 UR4, c[0x0][0x628] ;  /* 0x00018a0000047ab9 */ /* 0x000fe20000000a00 */
[----:B------:R-:W1:Y:S01]  /*7df0*/  LDC R20, c[0x0][0x144] ;  /* 0x00005100ff147b82 */ /* 0x000e620000000800 */
[----:B------:R-:W-:Y:S01]  /*7e00*/  ISETP.NE.U32.AND P0, PT, RZ, UR4, PT ;  /* 0x00000004ff007c0c */ /* 0x000fe2000bf05070 */
[----:B------:R-:W2:Y:S01]  /*7e10*/  S2R R14, SR_CTAID.Y ;  /* 0x00000000000e7919 */ /* 0x000ea20000002600 */
[----:B------:R-:W-:Y:S01]  /*7e20*/  ULDC UR7, c[0x0][0x630] ;  /* 0x00018c0000077ab9 */ /* 0x000fe20000000800 */
[----:B------:R-:W-:Y:S01]  /*7e30*/  ULDC UR8, c[0x0][0x150] ;  /* 0x0000540000087ab9 */ /* 0x000fe20000000800 */
[----:B------:R-:W-:Y:S01]  /*7e40*/  ISETP.NE.AND.EX P0, PT, RZ, UR5, PT, P0 ;  /* 0x00000005ff007c0c */ /* 0x000fe2000bf05300 */
[----:B------:R-:W-:Y:S02]  /*7e50*/  IMAD.MOV.U32 R4, RZ, RZ, R16 ;  /* 0x000000ffff047224 */ /* 0x000fe400078e0010 */
[----:B------:R-:W-:Y:S01]  /*7e60*/  IMAD.MOV.U32 R5, RZ, RZ, R17 ;  /* 0x000000ffff057224 */ /* 0x000fe200078e0011 */
[----:B0-----:R-:W-:-:S09]  /*7e70*/  I2FP.F32.U32 R21, R19 ;  /* 0x0000001300157245 */ /* 0x001fd20000201000 */
[----:B------:R-:W-:Y:S05]  /*7e80*/  @!P0 BRA `(.L_x_173) ;  /* 0x0000000000288947 */ /* 0x000fea0003800000 */
[----:B------:R-:W-:Y:S02]  /*7e90*/  ULDC UR6, c[0x0][0x634] ;  /* 0x00018d0000067ab9 */ /* 0x000fe40000000800 */
[----:B------:R-:W-:-:S05]  /*7ea0*/  IADD3 R5, P0, R16, UR6, RZ ;  /* 0x0000000610057c10 */ /* 0x000fca000ff1e0ff */
[----:B------:R-:W-:-:S04]  /*7eb0*/  IMAD.X R15, RZ, RZ, R17, P0 ;  /* 0x000000ffff0f7224 */ /* 0x000fc800000e0611 */
[----:B------:R-:W-:-:S04]  /*7ec0*/  IMAD.WIDE.U32 R6, R15, UR4, RZ ;  /* 0x000000040f067c25 */ /* 0x000fc8000f8e00ff */
[----:B------:R-:W-:-:S04]  /*7ed0*/  IMAD.WIDE.U32 R6, P0, R5, UR5, R6 ;  /* 0x0000000505067c25 */ /* 0x000fc8000f800006 */
[----:B------:R-:W-:-:S04]  /*7ee0*/  IMAD.WIDE.U32 R4, R5, UR4, RZ ;  /* 0x0000000405047c25 */ /* 0x000fc8000f8e00ff */
[----:B------:R-:W-:Y:S01]  /*7ef0*/  IMAD.MOV.U32 R4, RZ, RZ, R7 ;  /* 0x000000ffff047224 */ /* 0x000fe200078e0007 */
[----:B------:R-:W-:Y:S01]  /*7f00*/  IADD3 RZ, P1, R5, R6, RZ ;  /* 0x0000000605ff7210 */ /* 0x000fe20007f3e0ff */
[----:B------:R-:W-:-:S04]  /*7f10*/  IMAD.X R5, RZ, RZ, RZ, P0 ;  /* 0x000000ffff057224 */ /* 0x000fc800000e06ff */
[----:B------:R-:W-:-:S08]  /*7f20*/  IMAD.WIDE.U32.X R4, R15, UR5, R4, P1 ;  /* 0x000000050f047c25 */ /* 0x000fd000088e0404 */
.L_x_173:
[----:B------:R-:W-:Y:S01]  /*7f30*/  FMUL R21, R21, UR8 ;  /* 0x0000000815157c20 */ /* 0x000fe20008400000 */
[--C-:B------:R-:W-:Y:S01]  /*7f40*/  SHF.R.U64 R15, R4, UR7, R5.reuse ;  /* 0x00000007040f7c19 */ /* 0x100fe20008001205 */
[----:B------:R-:W-:Y:S01]  /*7f50*/  ULDC.64 UR4, c[0x0][0x620] ;  /* 0x0001880000047ab9 */ /* 0x000fe20000000a00 */
[----:B------:R-:W-:Y:S01]  /*7f60*/  SHF.R.U32.HI R4, RZ, UR7, R5 ;  /* 0x00000007ff047c19 */ /* 0x000fe20008011605 */
[----:B------:R-:W-:Y:S01]  /*7f70*/  ULDC.64 UR6, c[0x0][0x640] ;  /* 0x0001900000067ab9 */ /* 0x000fe20000000a00 */
[----:B------:R-:W-:Y:S01]  /*7f80*/  IADD3 R5, P0, RZ, -R15, RZ ;  /* 0x8000000fff057210 */ /* 0x000fe20007f1e0ff */
[----:B------:R-:W0:Y:S04]  /*7f90*/  F2I.U32.TRUNC.NTZ R21, R21 ;  /* 0x0000001500157305 */ /* 0x000e28000020f000 */
[----:B------:R-:W-:Y:S01]  /*7fa0*/  IMAD.X R4, RZ, RZ, ~R4, P0 ;  /* 0x000000ffff047224 */ /* 0x000fe200000e0e04 */
[----:B------:R-:W-:-:S03]  /*7fb0*/  ISETP.NE.U32.AND P0, PT, RZ, UR6, PT ;  /* 0x00000006ff007c0c */ /* 0x000fc6000bf05070 */
[----:B------:R-:W-:Y:S01]  /*7fc0*/  IMAD R4, R4, UR4, RZ ;  /* 0x0000000404047c24 */ /* 0x000fe2000f8e02ff */
[----:B------:R-:W-:-:S03]  /*7fd0*/  ISETP.NE.AND.EX P0, PT, RZ, UR7, PT, P0 ;  /* 0x00000007ff007c0c */ /* 0x000fc6000bf05300 */
[C---:B------:R-:W-:Y:S01]  /*7fe0*/  IMAD R7, R5.reuse, UR5, R4 ;  /* 0x0000000505077c24 */ /* 0x040fe2000f8e0204 */
[----:B------:R-:W-:Y:S01]  /*7ff0*/  ULDC UR5, c[0x0][0x154] ;  /* 0x0000550000057ab9 */ /* 0x000fe20000000800 */
[----:B------:R-:W-:Y:S01]  /*8000*/  IMAD.WIDE.U32 R4, R5, UR4, R16 ;  /* 0x0000000405047c25 */ /* 0x000fe2000f8e0010 */
[----:B------:R-:W-:-:S03]  /*8010*/  ULDC UR4, c[0x0][0x618] ;  /* 0x0001860000047ab9 */ /* 0x000fc60000000800 */
[----:B0-----:R-:W-:Y:S02]  /*8020*/  IMAD.MOV R6, RZ, RZ, -R21 ;  /* 0x000000ffff067224 */ /* 0x001fe400078e0a15 */
[----:B------:R-:W0:Y:S01]  /*8030*/  LDC R21, c[0x0][0x148] ;  /* 0x00005200ff157b82 */ /* 0x000e220000000800 */
[----:B------:R-:W-:Y:S02]  /*8040*/  IMAD.IADD R5, R5, 0x1, R7 ;  /* 0x0000000105057824 */ /* 0x000fe400078e0207 */
[----:B-1----:R-:W-:Y:S01]  /*8050*/  IMAD R19, R20, R6, R19 ;  /* 0x0000000614137224 */ /* 0x002fe200078e0213 */
[----:B--2---:R-:W-:Y:S02]  /*8060*/  I2FP.F32.U32 R6, R14 ;  /* 0x0000000e00067245 */ /* 0x004fe40000201000 */
[--C-:B------:R-:W-:Y:S02]  /*8070*/  SHF.R.U64 R20, R4, UR4, R5.reuse ;  /* 0x0000000404147c19 */ /* 0x100fe40008001205 */
[----:B------:R-:W-:Y:S01]  /*8080*/  SHF.R.U32.HI R5, RZ, UR4, R5 ;  /* 0x00000004ff057c19 */ /* 0x000fe20008011605 */
[----:B------:R-:W-:Y:S01]  /*8090*/  FMUL R6, R6, UR5 ;  /* 0x0000000506067c20 */ /* 0x000fe20008400000 */
[----:B------:R-:W-:-:S02]  /*80a0*/  ULDC UR4, c[0x0][0x608] ;  /* 0x0001820000047ab9 */ /* 0x000fc40000000800 */
[--C-:B------:R-:W-:Y:S01]  /*80b0*/  SHF.R.U64 R23, R20, UR4, R5.reuse ;  /* 0x0000000414177c19 */ /* 0x100fe20008001205 */
[----:B------:R1:W2:Y:S01]  /*80c0*/  F2I.U32.TRUNC.NTZ R24, R6 ;  /* 0x0000000600187305 */ /* 0x0002a2000020f000 */
[----:B------:R-:W-:Y:S01]  /*80d0*/  SHF.R.U32.HI R4, RZ, UR4, R5 ;  /* 0x00000004ff047c19 */ /* 0x000fe20008011605 */
[----:B------:R-:W-:-:S03]  /*80e0*/  ULDC UR4, c[0x0][0x658] ;  /* 0x0001960000047ab9 */ /* 0x000fc60000000800 */
[--C-:B------:R-:W-:Y:S02]  /*80f0*/  SHF.R.U64 R22, R23, UR4, R4.reuse ;  /* 0x0000000417167c19 */ /* 0x100fe40008001204 */
[----:B------:R-:W-:-:S03]  /*8100*/  SHF.R.U32.HI R25, RZ, UR4, R4 ;  /* 0x00000004ff197c19 */ /* 0x000fc60008011604 */
[----:B------:R-:W-:Y:S02]  /*8110*/  IMAD.MOV.U32 R4, RZ, RZ, R22 ;  /* 0x000000ffff047224 */ /* 0x000fe400078e0016 */
[----:B------:R-:W-:Y:S01]  /*8120*/  IMAD.MOV.U32 R5, RZ, RZ, R25 ;  /* 0x000000ffff057224 */ /* 0x000fe200078e0019 */
[----:B-1----:R-:W-:Y:S06]  /*8130*/  @!P0 BRA `(.L_x_174) ;  /* 0x0000000000288947 */ /* 0x002fec0003800000 */
        /* <DEDUP_REMOVED lines=10> */
.L_x_174:
[----:B------:R-:W-:Y:S01]  /*81e0*/  ISETP.NE.AND P0, PT, R2, 0x1, PT ;  /* 0x000000010200780c */ /* 0x000fe20003f05270 */
[----:B------:R-:W-:Y:S01]  /*81f0*/  ULDC UR4, c[0x0][0x648] ;  /* 0x0001920000047ab9 */ /* 0x000fe20000000800 */
[----:B------:R-:W-:Y:S01]  /*8200*/  LOP3.LUT R23, R23, UR16, RZ, 0xc0, !PT ;  /* 0x0000001017177c12 */ /* 0x000fe2000f8ec0ff */
[----:B--2---:R-:W-:Y:S01]  /*8210*/  IMAD.MOV R24, RZ, RZ, -R24 ;  /* 0x000000ffff187224 */ /* 0x004fe200078e0a18 */
[----:B------:R-:W-:Y:S01]  /*8220*/  SHF.R.U64 R4, R4, UR4, R5 ;  /* 0x0000000404047c19 */ /* 0x000fe20008001205 */
[----:B------:R-:W-:Y:S01]  /*8230*/  ULDC UR4, c[0x0][0x638] ;  /* 0x00018e0000047ab9 */ /* 0x000fe20000000800 */
[----:B------:R-:W-:Y:S01]  /*8240*/  LOP3.LUT R7, R20, UR15, RZ, 0xc0, !PT ;  /* 0x0000000f14077c12 */ /* 0x000fe2000f8ec0ff */
[----:B------:R-:W-:Y:S01]  /*8250*/  ULDC UR5, c[0x0][0x610] ;  /* 0x0001840000057ab9 */ /* 0x000fe20000000800 */
[----:B------:R-:W-:Y:S02]  /*8260*/  IMAD.MOV.U32 R6, RZ, RZ, R15 ;  /* 0x000000ffff067224 */ /* 0x000fe400078e000f */
[----:B------:R-:W-:-:S02]  /*8270*/  IMAD.MOV R5, RZ, RZ, -R4 ;  /* 0x000000ffff057224 */ /* 0x000fc400078e0a04 */
[----:B------:R-:W-:Y:S02]  /*8280*/  IMAD R4, R4, UR17, R23 ;  /* 0x0000001104047c24 */ /* 0x000fe4000f8e0217 */
[----:B0-----:R-:W-:Y:S02]  /*8290*/  @P0 IMAD R19, R21, R24, R14 ;  /* 0x0000001815130224 */ /* 0x001fe400078e020e */
[----:B------:R-:W-:Y:S01]  /*82a0*/  IMAD R22, R5, UR4, R22 ;  /* 0x0000000405167c24 */ /* 0x000fe2000f8e0216 */
[----:B------:R-:W-:Y:S01]  /*82b0*/  ULDC UR4, c[0x0][0x600] ;  /* 0x0001800000047ab9 */ /* 0x000fe20000000800 */
[----:B------:R-:W-:Y:S02]  /*82c0*/  IMAD R21, R4, UR5, R19 ;  /* 0x0000000504157c24 */ /* 0x000fe4000f8e0213 */
[----:B------:R-:W-:Y:S02]  /*82d0*/  IMAD R22, R22, UR4, R7 ;  /* 0x0000000416167c24 */ /* 0x000fe4000f8e0207 */
[----:B------:R-:W-:-:S03]  /*82e0*/  IMAD.MOV.U32 R4, RZ, RZ, 0x1 ;  /* 0x00000001ff047424 */ /* 0x000fc600078e00ff */
[----:B------:R-:W-:Y:S02]  /*82f0*/  SEL R19, R22, R21, !P0 ;  /* 0x0000001516137207 */ /* 0x000fe40004000000 */
[----:B------:R-:W-:-:S07]  /*8300*/  SEL R21, R21, R22, !P0 ;  /* 0x0000001615157207 */ /* 0x000fce0004000000 */
.L_x_172:
[----:B------:R-:W-:Y:S05]  /*8310*/  BSYNC B1 ;  /* 0x0000000000017941 */ /* 0x000fea0003800000 */
.L_x_171:
[----:B------:R-:W-:-:S13]  /*8320*/  LOP3.LUT P0, RZ, R4, 0xff, RZ, 0xc0, !PT ;  /* 0x000000ff04ff7812 */ /* 0x000fda000780c0ff */
[----:B------:R-:W-:Y:S05]  /*8330*/  @P0 BRA `(.L_x_175) ;  /* 0xfffffff400380947 */ /* 0x000fea000383ffff */
[----:B------:R-:W-:Y:S05]  /*8340*/  BSYNC B0 ;  /* 0x0000000000007941 */ /* 0x000fea0003800000 */
.L_x_164:
[----:B------:R-:W-:-:S03]  /*8350*/  UMOV UR4, 0xffffffff ;  /* 0xffffffff00047882 */ /* 0x000fc60000000000 */
[----:B------:R-:W-:Y:S05]  /*8360*/  BRA.DIV UR4, `(.L_x_176) ;  /* 0x0000000604387947 */ /* 0x000fea000b800000 */
[----:B------:R-:W-:-:S13]  /*8370*/  ELECT P6, URZ, PT ;  /* 0x00000000003f782f */ /* 0x000fda00038c0000 */
.L_x_191:
[----:B------:R-:W-:Y:S04]  /*8380*/  BSSY B0, `(.L_x_177) ;  /* 0x0000034000007945 */ /* 0x000fe80003800000 */
[----:B------:R-:W-:Y:S05]  /*8390*/  @!P6 BRA `(.L_x_178) ;  /* 0x0000000000c8e947 */ /* 0x000fea0003800000 */
[----:B------:R-:W-:-:S04]  /*83a0*/  LOP3.LUT R18, R18, 0x2, RZ, 0xfc, !PT ;  /* 0x0000000212127812 */ /* 0x000fc800078efcff */
[----:B------:R-:W-:-:S13]  /*83b0*/  ISETP.NE.AND P0, PT, R18, 0x3, PT ;  /* 0x000000031200780c */ /* 0x000fda0003f05270 */
[----:B------:R-:W-:Y:S05]  /*83c0*/  @!P0 BRA `(.L_x_179) ;  /* 0x0000000000048947 */ /* 0x000fea0003800000 */
[----:B------:R-:W-:Y:S01]  /*83d0*/  BPT.TRAP 0x1 ;  /* 0x000000040000795c */ /* 0x000fe20000300000 */
.L_x_179:
[----:B------:R-:W0:Y:S01]  /*83e0*/  S2R R5, SR_CgaCtaId ;  /* 0x0000000000057919 */ /* 0x000e220000008800 */
[----:B------:R-:W-:Y:S02]  /*83f0*/  MOV R0, 0x400 ;  /* 0x0000040000007802 */ /* 0x000fe40000000f00 */
[----:B------:R-:W-:Y:S02]  /*8400*/  SHF.L.U32 R2, R3, 0x1f, RZ ;  /* 0x0000001f03027819 */ /* 0x000fe400000006ff */
[----:B0-----:R-:W-:-:S05]  /*8410*/  LEA R5, R5, R0, 0x18 ;  /* 0x0000000005057211 */ /* 0x001fca00078ec0ff */
[----:B------:R-:W-:-:S04]  /*8420*/  VIADD R5, R5, 0x28 ;  /* 0x0000002805057836 */ /* 0x000fc80000000000 */
[C---:B------:R-:W-:Y:S02]  /*8430*/  IMAD R7, R8.reuse, 0x8, R5 ;  /* 0x0000000808077824 */ /* 0x040fe400078e0205 */
[----:B------:R-:W-:Y:S02]  /*8440*/  VIADD R8, R8, 0x1 ;  /* 0x0000000108087836 */ /* 0x000fe40000000000 */
[----:B------:R-:W0:Y:S03]  /*8450*/  SYNCS.PHASECHK.TRANS64.TRYWAIT P0, [R7+URZ], R2 ;  /* 0x00000002070075a7 */ /* 0x000e26000800017f */
[----:B------:R-:W-:-:S04]  /*8460*/  ISETP.NE.AND P1, PT, R8, 0x5, PT ;  /* 0x000000050800780c */ /* 0x000fc80003f25270 */
[----:B------:R-:W-:Y:S02]  /*8470*/  SEL R0, RZ, 0x1, P1 ;  /* 0x00000001ff007807 */ /* 0x000fe40000800000 */
[----:B------:R-:W-:Y:S02]  /*8480*/  SEL R8, R8, RZ, P1 ;  /* 0x000000ff08087207 */ /* 0x000fe40000800000 */
[----:B------:R-:W-:-:S03]  /*8490*/  LOP3.LUT R9, R3, R0, RZ, 0x3c, !PT ;  /* 0x0000000003097212 */ /* 0x000fc600078e3cff */
[----:B------:R-:W-:Y:S01]  /*84a0*/  IMAD R6, R8, 0x8, R5 ;  /* 0x0000000808067824 */ /* 0x000fe200078e0205 */
[----:B------:R-:W-:Y:S01]  /*84b0*/  SHF.L.U32 R3, R9, 0x1f, RZ ;  /* 0x0000001f09037819 */ /* 0x000fe200000006ff */
[----:B0-----:R-:W-:Y:S06]  /*84c0*/  @!P0 BRA `(.L_x_180) ;  /* 0x0000000400008947 */ /* 0x001fec0003800000 */
.L_x_192:
[----:B------:R-:W1:Y:S01]  /*84d0*/  SYNCS.PHASECHK.TRANS64.TRYWAIT P0, [R6+URZ], R3 ;  /* 0x00000003060075a7 */ /* 0x000e62000800017f */
[----:B------:R-:W-:-:S05]  /*84e0*/  VIADD R0, R8, 0x1 ;  /* 0x0000000108007836 */ /* 0x000fca0000000000 */
[----:B------:R-:W-:-:S04]  /*84f0*/  ISETP.NE.AND P1, PT, R0, 0x5, PT ;  /* 0x000000050000780c */ /* 0x000fc80003f25270 */
[----:B0-----:R-:W-:Y:S02]  /*8500*/  SEL R2, RZ, 0x1, P1 ;  /* 0x00000001ff027807 */ /* 0x001fe40000800000 */
[----:B------:R-:W-:Y:S02]  /*8510*/  SEL R0, R0, RZ, P1 ;  /* 0x000000ff00007207 */ /* 0x000fe40000800000 */
[----:B------:R-:W-:-:S03]  /*8520*/  LOP3.LUT R9, R9, R2, RZ, 0x3c, !PT ;  /* 0x0000000209097212 */ /* 0x000fc600078e3cff */
[----:B------:R-:W-:Y:S01]  /*8530*/  IMAD R7, R0, 0x8, R5 ;  /* 0x0000000800077824 */ /* 0x000fe200078e0205 */
[----:B------:R-:W-:Y:S01]  /*8540*/  SHF.L.U32 R4, R9, 0x1f, RZ ;  /* 0x0000001f09047819 */ /* 0x000fe200000006ff */
[----:B-1----:R-:W-:Y:S06]  /*8550*/  @!P0 BRA `(.L_x_181) ;  /* 0x0000000000f08947 */ /* 0x002fec0003800000 */
.L_x_193:
[----:B------:R-:W1:Y:S01]  /*8560*/  SYNCS.PHASECHK.TRANS64.TRYWAIT P0, [R7+URZ], R4 ;  /* 0x00000004070075a7 */ /* 0x000e62000800017f */
[----:B------:R-:W-:-:S05]  /*8570*/  VIADD R0, R0, 0x1 ;  /* 0x0000000100007836 */ /* 0x000fca0000000000 */
[----:B------:R-:W-:-:S04]  /*8580*/  ISETP.NE.AND P1, PT, R0, 0x5, PT ;  /* 0x000000050000780c */ /* 0x000fc80003f25270 */
[----:B------:R-:W-:Y:S02]  /*8590*/  SEL R2, RZ, 0x1, P1 ;  /* 0x00000001ff027807 */ /* 0x000fe40000800000 */
[----:B------:R-:W-:Y:S02]  /*85a0*/  SEL R0, R0, RZ, P1 ;  /* 0x000000ff00007207 */ /* 0x000fe40000800000 */
[----:B------:R-:W-:-:S03]  /*85b0*/  LOP3.LUT R9, R9, R2, RZ, 0x3c, !PT ;  /* 0x0000000209097212 */ /* 0x000fc600078e3cff */
[----:B0-----:R-:W-:Y:S01]  /*85c0*/  IMAD R6, R0, 0x8, R5 ;  /* 0x0000000800067824 */ /* 0x001fe200078e0205 */
[----:B------:R-:W-:Y:S01]  /*85d0*/  SHF.L.U32 R3, R9, 0x1f, RZ ;  /* 0x0000001f09037819 */ /* 0x000fe200000006ff */
[----:B-1----:R-:W-:Y:S06]  /*85e0*/  @!P0 BRA `(.L_x_182) ;  /* 0x0000000000e08947 */ /* 0x002fec0003800000 */
.L_x_194:
[----:B------:R-:W1:Y:S01]  /*85f0*/  SYNCS.PHASECHK.TRANS64.TRYWAIT P0, [R6+URZ], R3 ;  /* 0x00000003060075a7 */ /* 0x000e62000800017f */
[----:B------:R-:W-:-:S05]  /*8600*/  VIADD R0, R0, 0x1 ;  /* 0x0000000100007836 */ /* 0x000fca0000000000 */
[----:B------:R-:W-:-:S04]  /*8610*/  ISETP.NE.AND P1, PT, R0, 0x5, PT ;  /* 0x000000050000780c */ /* 0x000fc80003f25270 */
[----:B------:R-:W-:Y:S02]  /*8620*/  SEL R2, RZ, 0x1, P1 ;  /* 0x00000001ff027807 */ /* 0x000fe40000800000 */
[----:B------:R-:W-:Y:S02]  /*8630*/  SEL R0, R0, RZ, P1 ;  /* 0x000000ff00007207 */ /* 0x000fe40000800000 */
[----:B------:R-:W-:Y:S01]  /*8640*/  LOP3.LUT R2, R9, R2, RZ, 0x3c, !PT ;  /* 0x0000000209027212 */ /* 0x000fe200078e3cff */
[----:B-1----:R-:W-:Y:S06]  /*8650*/  @!P0 BRA `(.L_x_183) ;  /* 0x0000000000d88947 */ /* 0x002fec0003800000 */
.L_x_195:
[----:B------:R-:W-:Y:S01]  /*8660*/  IMAD R5, R0, 0x8, R5 ;  /* 0x0000000800057824 */ /* 0x000fe200078e0205 */
[----:B------:R-:W-:-:S07]  /*8670*/  SHF.L.U32 R0, R2, 0x1f, RZ ;  /* 0x0000001f02007819 */ /* 0x000fce00000006ff */
.L_x_184:
[----:B--2---:R2:W3:Y:S02]  /*8680*/  SYNCS.PHASECHK.TRANS64.TRYWAIT P0, [R5+URZ], R0 ;  /* 0x00000000050075a7 */ /* 0x0044e4000800017f */
[----:B---3--:R-:W-:Y:S05]  /*8690*/  @!P0 NANOSLEEP.SYNCS 0x989680 ;  /* 0x009896800000895d */ /* 0x008fea0003900000 */
[----:B------:R-:W3:Y:S02]  /*86a0*/  @!P0 SYNCS.PHASECHK.TRANS64 P0, [R5+URZ], R0 ;  /* 0x00000000050085a7 */ /* 0x000ee4000800007f */
[----:B---3--:R-:W-:Y:S05]  /*86b0*/  @!P0 BRA `(.L_x_184) ;  /* 0xfffffffc00f08947 */ /* 0x008fea000383ffff */
.L_x_178:
[----:B------:R-:W-:Y:S05]  /*86c0*/  BSYNC B0 ;  /* 0x0000000000007941 */ /* 0x000fea0003800000 */
.L_x_177:
[----:B------:R-:W-:Y:S05]  /*86d0*/  EXIT ;  /* 0x000000000000794d */ /* 0x000fea0003800000 */
.L_x_21:
[----:B-1----:R1:W2:Y:S02]  /*86e0*/  SYNCS.PHASECHK.TRANS64.TRYWAIT P1, [R3+URZ], R0 ;  /* 0x00000000030075a7 */ /* 0x0022a4000802017f */
[----:B--2---:R-:W-:Y:S05]  /*86f0*/  @!P1 NANOSLEEP.SYNCS 0x989680 ;  /* 0x009896800000995d */ /* 0x004fea0003900000 */
[----:B------:R-:W2:Y:S02]  /*8700*/  @!P1 SYNCS.PHASECHK.TRANS64 P1, [R3+URZ], R0 ;  /* 0x00000000030095a7 */ /* 0x000ea4000802007f */
[----:B--2---:R-:W-:Y:S05]  /*8710*/  @!P1 BRA `(.L_x_21) ;  /* 0xfffffffc00f09947 */ /* 0x004fea000383ffff */
[----:B------:R-:W-:Y:S05]  /*8720*/  BRA `(.L_x_20) ;  /* 0xffffff9000147947 */ /* 0x000fea000383ffff */
.L_x_26:
[----:B-1----:R1:W2:Y:S02]  /*8730*/  SYNCS.PHASECHK.TRANS64.TRYWAIT P1, [R5+URZ], R4 ;  /* 0x00000004050075a7 */ /* 0x0022a4000802017f */
[----:B--2---:R-:W-:Y:S05]  /*8740*/  @!P1 NANOSLEEP.SYNCS 0x989680 ;  /* 0x009896800000995d */ /* 0x004fea0003900000 */
[----:B------:R-:W2:Y:S02]  /*8750*/  @!P1 SYNCS.PHASECHK.TRANS64 P1, [R5+URZ], R4 ;  /* 0x00000004050095a7 */ /* 0x000ea4000802007f */
[----:B--2---:R-:W-:Y:S05]  /*8760*/  @!P1 BRA `(.L_x_26) ;  /* 0xfffffffc00f09947 */ /* 0x004fea000383ffff */
[----:B------:R-:W-:Y:S05]  /*8770*/  BRA `(.L_x_25) ;  /* 0xffffff9000e87947 */ /* 0x000fea000383ffff */
.L_x_165:
[----:B------:R-:W-:Y:S01]  /*8780*/  BSSY B1, `(.L_x_185) ;  /* 0x0000006000017945 */ /* 0x000fe20003800000 */
[----:B------:R-:W-:-:S07]  /*8790*/  IMAD.MOV.U32 R15, RZ, RZ, -0x1 ;  /* 0xffffffffff0f7424 */ /* 0x000fce00078e00ff */
[----:B------:R-:W-:Y:S05]  /*87a0*/  WARPSYNC.COLLECTIVE R15, `(.L_x_186) ;  /* 0x000000000f0c7348 */ /* 0x000fea0003c00000 */
[----:B------:R-:W-:Y:S02]  /*87b0*/  ELECT P6, UR62, PT ;  /* 0x00000000003e782f */ /* 0x000fe400038c0000 */
[----:B------:R-:W-:Y:S01]  /*87c0*/  MOV R14, UR62 ;  /* 0x0000003e000e7c02 */ /* 0x000fe20008000f00 */
[----:B------:R-:W-:Y:S10]  /*87d0*/  ENDCOLLECTIVE ;  /* 0x000000000000791b */ /* 0x000ff40003800000 */
.L_x_186:
[----:B------:R-:W-:Y:S05]  /*87e0*/  BSYNC B1 ;  /* 0x0000000000017941 */ /* 0x000fea0003800000 */
.L_x_185:
[----:B------:R-:W-:Y:S05]  /*87f0*/  BRA `(.L_x_187) ;  /* 0xfffffff000147947 */ /* 0x000fea000383ffff */
.L_x_168:
[----:B-1----:R1:W2:Y:S02]  /*8800*/  SYNCS.PHASECHK.TRANS64.TRYWAIT P0, [R23+URZ+0x28], R14 ;  /* 0x0000280e170075a7 */ /* 0x0022a4000800017f */
[----:B--2---:R-:W-:Y:S05]  /*8810*/  @!P0 NANOSLEEP.SYNCS 0x989680 ;  /* 0x009896800000895d */ /* 0x004fea0003900000 */
[----:B------:R-:W2:Y:S02]  /*8820*/  @!P0 SYNCS.PHASECHK.TRANS64 P0, [R23+URZ+0x28], R14 ;  /* 0x0000280e170085a7 */ /* 0x000ea4000800007f */
[----:B--2---:R-:W-:Y:S05]  /*8830*/  @!P0 BRA `(.L_x_168) ;  /* 0xfffffffc00f08947 */ /* 0x004fea000383ffff */
[----:B------:R-:W-:Y:S05]  /*8840*/  BRA `(.L_x_188) ;  /* 0xfffffff000547947 */ /* 0x000fea000383ffff */
.L_x_176:
[----:B------:R-:W-:Y:S01]  /*8850*/  BSSY B0, `(.L_x_189) ;  /* 0x0000006000007945 */ /* 0x000fe20003800000 */
[----:B------:R-:W-:-:S07]  /*8860*/  IMAD.MOV.U32 R15, RZ, RZ, -0x1 ;  /* 0xffffffffff0f7424 */ /* 0x000fce00078e00ff */
[----:B------:R-:W-:Y:S05]  /*8870*/  WARPSYNC.COLLECTIVE R15, `(.L_x_190) ;  /* 0x000000000f0c7348 */ /* 0x000fea0003c00000 */
[----:B------:R-:W-:Y:S02]  /*8880*/  ELECT P6, UR62, PT ;  /* 0x00000000003e782f */ /* 0x000fe400038c0000 */
[----:B------:R-:W-:Y:S01]  /*8890*/  MOV R14, UR62 ;  /* 0x0000003e000e7c02 */ /* 0x000fe20008000f00 */
[----:B------:R-:W-:Y:S10]  /*88a0*/  ENDCOLLECTIVE ;  /* 0x000000000000791b */ /* 0x000ff40003800000 */
.L_x_190:
[----:B------:R-:W-:Y:S05]  /*88b0*/  BSYNC B0 ;  /* 0x0000000000007941 */ /* 0x000fea0003800000 */
.L_x_189:
[----:B------:R-:W-:Y:S05]  /*88c0*/  BRA `(.L_x_191) ;  /* 0xfffffff800ac7947 */ /* 0x000fea000383ffff */
.L_x_180:
[----:B0-----:R0:W1:Y:S02]  /*88d0*/  SYNCS.PHASECHK.TRANS64.TRYWAIT P0, [R7+URZ], R2 ;  /* 0x00000002070075a7 */ /* 0x001064000800017f */
[----:B-1----:R-:W-:Y:S05]  /*88e0*/  @!P0 NANOSLEEP.SYNCS 0x989680 ;  /* 0x009896800000895d */ /* 0x002fea0003900000 */
[----:B------:R-:W1:Y:S02]  /*88f0*/  @!P0 SYNCS.PHASECHK.TRANS64 P0, [R7+URZ], R2 ;  /* 0x00000002070085a7 */ /* 0x000e64000800007f */
[----:B-1----:R-:W-:Y:S05]  /*8900*/  @!P0 BRA `(.L_x_180) ;  /* 0xfffffffc00f08947 */ /* 0x002fea000383ffff */
[----:B------:R-:W-:Y:S05]  /*8910*/  BRA `(.L_x_192) ;  /* 0xfffffff800ec7947 */ /* 0x000fea000383ffff */
.L_x_181:
[----:B0-----:R0:W1:Y:S02]  /*8920*/  SYNCS.PHASECHK.TRANS64.TRYWAIT P0, [R6+URZ], R3 ;  /* 0x00000003060075a7 */ /* 0x001064000800017f */
[----:B-1----:R-:W-:Y:S05]  /*8930*/  @!P0 NANOSLEEP.SYNCS 0x989680 ;  /* 0x009896800000895d */ /* 0x002fea0003900000 */
[----:B------:R-:W1:Y:S02]  /*8940*/  @!P0 SYNCS.PHASECHK.TRANS64 P0, [R6+URZ], R3 ;  /* 0x00000003060085a7 */ /* 0x000e64000800007f */
[----:B-1----:R-:W-:Y:S05]  /*8950*/  @!P0 BRA `(.L_x_181) ;  /* 0xfffffffc00f08947 */ /* 0x002fea000383ffff */
[----:B------:R-:W-:Y:S05]  /*8960*/  BRA `(.L_x_193) ;  /* 0xfffffff800fc7947 */ /* 0x000fea000383ffff */
.L_x_182:
[----:B0-----:R0:W1:Y:S02]  /*8970*/  SYNCS.PHASECHK.TRANS64.TRYWAIT P0, [R7+URZ], R4 ;  /* 0x00000004070075a7 */ /* 0x001064000800017f */
[----:B-1----:R-:W-:Y:S05]  /*8980*/  @!P0 NANOSLEEP.SYNCS 0x989680 ;  /* 0x009896800000895d */ /* 0x002fea0003900000 */
[----:B------:R-:W1:Y:S02]  /*8990*/  @!P0 SYNCS.PHASECHK.TRANS64 P0, [R7+URZ], R4 ;  /* 0x00000004070085a7 */ /* 0x000e64000800007f */
[----:B-1----:R-:W-:Y:S05]  /*89a0*/  @!P0 BRA `(.L_x_182) ;  /* 0xfffffffc00f08947 */ /* 0x002fea000383ffff */
[----:B------:R-:W-:Y:S05]  /*89b0*/  BRA `(.L_x_194) ;  /* 0xfffffffc000c7947 */ /* 0x000fea000383ffff */
.L_x_183:
[----:B-1----:R1:W2:Y:S02]  /*89c0*/  SYNCS.PHASECHK.TRANS64.TRYWAIT P0, [R6+URZ], R3 ;  /* 0x00000003060075a7 */ /* 0x0022a4000800017f */
[----:B--2---:R-:W-:Y:S05]  /*89d0*/  @!P0 NANOSLEEP.SYNCS 0x989680 ;  /* 0x009896800000895d */ /* 0x004fea0003900000 */
[----:B------:R-:W2:Y:S02]  /*89e0*/  @!P0 SYNCS.PHASECHK.TRANS64 P0, [R6+URZ], R3 ;  /* 0x00000003060085a7 */ /* 0x000ea4000800007f */
[----:B--2---:R-:W-:Y:S05]  /*89f0*/  @!P0 BRA `(.L_x_183) ;  /* 0xfffffffc00f08947 */ /* 0x004fea000383ffff */
[----:B------:R-:W-:Y:S05]  /*8a00*/  BRA `(.L_x_195) ;  /* 0xfffffffc00147947 */ /* 0x000fea000383ffff */
.L_x_196:
[----:B------:R-:W-:-:S00]  /*8a10*/  BRA `(.L_x_196) ;  /* 0xfffffffc00fc7947 */ /* 0x000fc0000383ffff */
[----:B------:R-:W-:-:S00]  /*8a20*/  NOP ;  /* 0x0000000000007918 */ /* 0x000fc00000000000 */
        /* <DEDUP_REMOVED lines=13> */
.L_x_197:


//--------------------- .nv.global.init           --------------------------
	.section	.nv.global.init,"aw",@progbits
.nv.global.init:
	.type		$str$22,@object
	.size		$str$22,($str$23 - $str$22)
$str$22:
        /*0000*/ 	.byte	0x6b, 0x5f, 0x74, 0x69, 0x6c, 0x65, 0x5f, 0x63, 0x6f, 0x75, 0x6e, 0x74, 0x20, 0x3e, 0x3d, 0x20
        /*0010*/ 	.byte	0x31, 0x00
	.type		$str$23,@object
	.size		$str$23,(__unnamed_1 - $str$23)
$str$23:
        /*0012*/ 	.byte	0x2f, 0x74, 0x6d, 0x70, 0x2f, 0x63, 0x75, 0x74, 0x6c, 0x61, 0x73, 0x73, 0x5f, 0x73, 0x77, 0x65
        /*0022*/ 	.byte	0x65, 0x70, 0x5f, 0x73, 0x72, 0x63, 0x2f, 0x69, 0x6e, 0x63, 0x6c, 0x75, 0x64, 0x65, 0x2f, 0x63
        /*0032*/ 	.byte	0x75, 0x74, 0x6c, 0x61, 0x73, 0x73, 0x2f, 0x67, 0x65, 0x6d, 0x6d, 0x2f, 0x63, 0x6f, 0x6c, 0x6c
        /*0042*/ 	.byte	0x65, 0x63, 0x74, 0x69, 0x76, 0x65, 0x2f, 0x73, 0x6d, 0x39, 0x30, 0x5f, 0x6d, 0x6d, 0x61, 0x5f
        /*0052*/ 	.byte	0x74, 0x6d, 0x61, 0x5f, 0x67, 0x6d, 0x6d, 0x61, 0x5f, 0x73, 0x73, 0x5f, 0x77, 0x61, 0x72, 0x70
        /*0062*/ 	.byte	0x73, 0x70, 0x65, 0x63, 0x69, 0x61, 0x6c, 0x69, 0x7a, 0x65, 0x64, 0x2e, 0x68, 0x70, 0x70, 0x00
	.type		__unnamed_1,@object
	.size		__unnamed_1,(.L_0 - __unnamed_1)
__unnamed_1:
        /*0072*/ 	.byte	0x76, 0x6f, 0x69, 0x64, 0x20, 0x63, 0x75, 0x74, 0x6c, 0x61, 0x73, 0x73, 0x3a, 0x3a, 0x67, 0x65
        /* <DEDUP_REMOVED lines=180> */
        /*0bc2*/ 	.byte	0x79, 0x5d, 0x00
.L_0:


//--------------------- .nv.shared._ZN7cutlass13device_kernelINS_4gemm6kernel13GemmUniversalIN4cute5tupleIJiiiiEEENS1_10collective13CollectiveMmaINS1_34MainloopSm90TmaGmmaWarpSpecializedILi5ENS5_IJNS4_1CILi1EEENSA_ILi2EEESB_EEENS1_35KernelTmaWarpSpecializedCooperativeEEENS5_IJNSA_ILi256EEENSA_ILi64EEENSA_ILi32EEEEEENS_6half_tENS5_IJlSB_lEEESK_SL_NS4_8TiledMMAINS4_8MMA_AtomIJNS4_4SM904GMMA25MMA_64x64x16_F32F16F16_SSILNSP_5MajorE0ELSR_0ELNSP_7ScaleInE1ELSS_1EEEEEENS4_6LayoutINS5_IJSC_SB_SB_EEENS5_IJSB_NSA_ILi0EEESX_EEEEENS5_IJNS4_10UnderscoreES10_S10_EEEEENS4_23SM90_TMA_LOAD_MULTICASTENS4_14ComposedLayoutINS4_7SwizzleILi2ELi4ELi3EEENS4_18smem_ptr_flag_bitsILi16EEENSV_INS5_IJNSA_ILi8EEESI_EEENS5_IJSI_SB_EEEEEEEvNS4_8identityENS4_13SM90_TMA_LOADES1D_vS1E_EENS_8epilogue10collective6detail29Sm90TmaWarpSpecializedAdapterINS1I_15DefaultEpilogueISK_SL_SL_NS1H_6thread17LinearCombinationISK_Li1EffLNS1M_9ScaleType4KindE0ELNS_15FloatRoundStyleE2ESK_EENS1_15EpilogueDefaultEEEEEvvEEEEvNT_6ParamsE --------------------------
	.section	.nv.shared._ZN7cutlass13device_kernelINS_4gemm6kernel13GemmUniversalIN4cute5tupleIJiiiiEEENS1_10collective13CollectiveMmaINS1_34MainloopSm90TmaGmmaWarpSpecializedILi5ENS5_IJNS4_1CILi1EEENSA_ILi2EEESB_EEENS1_35KernelTmaWarpSpecializedCooperativeEEENS5_IJNSA_ILi256EEENSA_ILi64EEENSA_ILi32EEEEEENS_6half_tENS5_IJlSB_lEEESK_SL_NS4_8TiledMMAINS4_8MMA_AtomIJNS4_4SM904GMMA25MMA_64x64x16_F32F16F16_SSILNSP_5MajorE0ELSR_0ELNSP_7ScaleInE1ELSS_1EEEEEENS4_6LayoutINS5_IJSC_SB_SB_EEENS5_IJSB_NSA_ILi0EEESX_EEEEENS5_IJNS4_10UnderscoreES10_S10_EEEEENS4_23SM90_TMA_LOAD_MULTICASTENS4_14ComposedLayoutINS4_7SwizzleILi2ELi4ELi3EEENS4_18smem_ptr_flag_bitsILi16EEENSV_INS5_IJNSA_ILi8EEESI_EEENS5_IJSI_SB_EEEEEEEvNS4_8identityENS4_13SM90_TMA_LOADES1D_vS1E_EENS_8epilogue10collective6detail29Sm90TmaWarpSpecializedAdapterINS1I_15DefaultEpilogueISK_SL_SL_NS1H_6thread17LinearCombinationISK_Li1EffLNS1M_9ScaleType4KindE0ELNS_15FloatRoundStyleE2ESK_EENS1_15EpilogueDefaultEEEEEvvEEEEvNT_6ParamsE,"aw",@nobits
	.sectionflags	@""
	.align	16
	.zero		1024


//--------------------- .nv.shared.reserved.0     --------------------------
	.section	.nv.shared.reserved.0,"aw",@nobits
	.weak		__nv_reservedSMEM_offset_0_alias
	.size		__nv_reservedSMEM_offset_0_alias, 0, 0
	.other		__nv_reservedSMEM_offset_0_alias,@"STO_CUDA_RESERVED_SHARED STV_DEFAULT"
__nv_reservedSMEM_offset_0_alias:
	.zero		0


//--------------------- .nv.global                --------------------------
	.section	.nv.global,"aw",@nobits
.nv.global:
	.type		_ZN39_INTERNAL_25c7e381_4_k_cu_a567bffc_32724cute1_E,@object
	.size		_ZN39_INTERNAL_25c7e381_4_k_cu_a567bffc_32724cute1_E,(_ZN39_INTERNAL_25c7e381_4_k_cu_a567bffc_32724cuda3std3__45__cpo6cbeginE - _ZN39_INTERNAL_25c7e381_4_k_cu_a567bffc_32724cute1_E)
_ZN39_INTERNAL_25c7e381_4_k_cu_a567bffc_32724cute1_E:
	.zero		1
	.type		_ZN39_INTERNAL_25c7e381_4_k_cu_a567bffc_32724cuda3std3__45__cpo6cbeginE,@object
	.size		_ZN39_INTERNAL_25c7e381_4_k_cu_a567bffc_32724cuda3std3__45__cpo6cbeginE,(_ZN39_INTERNAL_25c7e381_4_k_cu_a567bffc_32724cuda3std3__48in_placeE - _ZN39_INTERNAL_25c7e381_4_k_cu_a567bffc_32724cuda3std3__45__cpo6cbeginE)
_ZN39_INTERNAL_25c7e381_4_k_cu_a567bffc_32724cuda3std3__45__cpo6cbeginE:
	.zero		1
	.type		_ZN39_INTERNAL_25c7e381_4_k_cu_a567bffc_32724cuda3std3__48in_placeE,@object
	.size		_ZN39_INTERNAL_25c7e381_4_k_cu_a567bffc_32724cuda3std3__48in_placeE,(_ZN39_INTERNAL_25c7e381_4_k_cu_a567bffc_32724cuda3std6ranges3__45__cpo9iter_moveE - _ZN39_INTERNAL_25c7e381_4_k_cu_a567bffc_32724cuda3std3__48in_placeE)
_ZN39_INTERNAL_25c7e381_4_k_cu_a567bffc_32724cuda3std3__48in_placeE:
	.zero		1
	.type		_ZN39_INTERNAL_25c7e381_4_k_cu_a567bffc_32724cuda3std6ranges3__45__cpo9iter_moveE,@object
	.size		_ZN39_INTERNAL_25c7e381_4_k_cu_a567bffc_32724cuda3std6ranges3__45__cpo9iter_moveE,(_ZN39_INTERNAL_25c7e381_4_k_cu_a567bffc_32724cuda3std3__45__cpo5beginE - _ZN39_INTERNAL_25c7e381_4_k_cu_a567bffc_32724cuda3std6ranges3__45__cpo9iter_moveE)
_ZN39_INTERNAL_25c7e381_4_k_cu_a567bffc_32724cuda3std6ranges3__45__cpo9iter_moveE:
	.zero		1
	.type		_ZN39_INTERNAL_25c7e381_4_k_cu_a567bffc_32724cuda3std3__45__cpo5beginE,@object
	.size		_ZN39_INTERNAL_25c7e381_4_k_cu_a567bffc_32724cuda3std3__45__cpo5beginE,(_ZN39_INTERNAL_25c7e381_4_k_cu_a567bffc_32724cuda3std3__441_GLOBAL__N__25c7e381_4_k_cu_a567bffc_32726ignoreE - _ZN39_INTERNAL_25c7e381_4_k_cu_a567bffc_32724cuda3std3__45__cpo5beginE)
_ZN39_INTERNAL_25c7e381_4_k_cu_a567bffc_32724cuda3std3__45__cpo5beginE:
	.zero		1
	.type		_ZN39_INTERNAL_25c7e381_4_k_cu_a567bffc_32724cuda3std3__441_GLOBAL__N__25c7e381_4_k_cu_a567bffc_32726ignoreE,@object
	.size		_ZN39_INTERNAL_25c7e381_4_k_cu_a567bffc_32724cuda3std3__441_GLOBAL__N__25c7e381_4_k_cu_a567bffc_32726ignoreE,(_ZN39_INTERNAL_25c7e381_4_k_cu_a567bffc_32724cute7productE - _ZN39_INTERNAL_25c7e381_4_k_cu_a567bffc_32724cuda3std3__441_GLOBAL__N__25c7e381_4_k_cu_a567bffc_32726ignoreE)
_ZN39_INTERNAL_25c7e381_4_k_cu_a567bffc_32724cuda3std3__441_GLOBAL__N__25c7e381_4_k_cu_a567bffc_32726ignoreE:
	.zero		1
	.type		_ZN39_INTERNAL_25c7e381_4_k_cu_a567bffc_32724cute7productE,@object
	.size		_ZN39_INTERNAL_25c7e381_4_k_cu_a567bffc_32724cute7productE,(_ZN39_INTERNAL_25c7e381_4_k_cu_a567bffc_32724cuda3std3__45__cpo3endE - _ZN39_INTERNAL_25c7e381_4_k_cu_a567bffc_32724cute7productE)
_ZN39_INTERNAL_25c7e381_4_k_cu_a567bffc_32724cute7productE:
	.zero		1
	.type		_ZN39_INTERNAL_25c7e381_4_k_cu_a567bffc_32724cuda3std3__45__cpo3endE,@object
	.size		_ZN39_INTERNAL_25c7e381_4_k_cu_a567bffc_32724cuda3std3__45__cpo3endE,(_ZN39_INTERNAL_25c7e381_4_k_cu_a567bffc_32724cuda3std3__419piecewise_constructE - _ZN39_INTERNAL_25c7e381_4_k_cu_a567bffc_32724cuda3std3__45__cpo3endE)
_ZN39_INTERNAL_25c7e381_4_k_cu_a567bffc_32724cuda3std3__45__cpo3endE:
	.zero		1
	.type		_ZN39_INTERNAL_25c7e381_4_k_cu_a567bffc_32724cuda3std3__419piecewise_constructE,@object
	.size		_ZN39_INTERNAL_25c7e381_4_k_cu_a567bffc_32724cuda3std3__419piecewise_constructE,(_ZN39_INTERNAL_25c7e381_4_k_cu_a567bffc_32724cuda3std3__45__cpo4cendE - _ZN39_INTERNAL_25c7e381_4_k_cu_a567bffc_32724cuda3std3__419piecewise_constructE)
_ZN39_INTERNAL_25c7e381_4_k_cu_a567bffc_32724cuda3std3__419piecewise_constructE:
	.zero		1
	.type		_ZN39_INTERNAL_25c7e381_4_k_cu_a567bffc_32724cuda3std3__45__cpo4cendE,@object
	.size		_ZN39_INTERNAL_25c7e381_4_k_cu_a567bffc_32724cuda3std3__45__cpo4cendE,(_ZN39_INTERNAL_25c7e381_4_k_cu_a567bffc_32724cuda3std6ranges3__45__cpo4swapE - _ZN39_INTERNAL_25c7e381_4_k_cu_a567bffc_32724cuda3std3__45__cpo4cendE)
_ZN39_INTERNAL_25c7e381_4_k_cu_a567bffc_32724cuda3std3__45__cpo4cendE:
	.zero		1
	.type		_ZN39_INTERNAL_25c7e381_4_k_cu_a567bffc_32724cuda3std6ranges3__45__cpo4swapE,@object
	.size		_ZN39_INTERNAL_25c7e381_4_k_cu_a567bffc_32724cuda3std6ranges3__45__cpo4swapE,(.L_8 - _ZN39_INTERNAL_25c7e381_4_k_cu_a567bffc_32724cuda3std6ranges3__45__cpo4swapE)
_ZN39_INTERNAL_25c7e381_4_k_cu_a567bffc_32724cuda3std6ranges3__45__cpo4swapE:
	.zero		1
.L_8:


//--------------------- .nv.constant0._ZN7cutlass13device_kernelINS_4gemm6kernel13GemmUniversalIN4cute5tupleIJiiiiEEENS1_10collective13CollectiveMmaINS1_34MainloopSm90TmaGmmaWarpSpecializedILi5ENS5_IJNS4_1CILi1EEENSA_ILi2EEESB_EEENS1_35KernelTmaWarpSpecializedCooperativeEEENS5_IJNSA_ILi256EEENSA_ILi64EEENSA_ILi32EEEEEENS_6half_tENS5_IJlSB_lEEESK_SL_NS4_8TiledMMAINS4_8MMA_AtomIJNS4_4SM904GMMA25MMA_64x64x16_F32F16F16_SSILNSP_5MajorE0ELSR_0ELNSP_7ScaleInE1ELSS_1EEEEEENS4_6LayoutINS5_IJSC_SB_SB_EEENS5_IJSB_NSA_ILi0EEESX_EEEEENS5_IJNS4_10UnderscoreES10_S10_EEEEENS4_23SM90_TMA_LOAD_MULTICASTENS4_14ComposedLayoutINS4_7SwizzleILi2ELi4ELi3EEENS4_18smem_ptr_flag_bitsILi16EEENSV_INS5_IJNSA_ILi8EEESI_EEENS5_IJSI_SB_EEEEEEEvNS4_8identityENS4_13SM90_TMA_LOADES1D_vS1E_EENS_8epilogue10collective6detail29Sm90TmaWarpSpecializedAdapterINS1I_15DefaultEpilogueISK_SL_SL_NS1H_6thread17LinearCombinationISK_Li1EffLNS1M_9ScaleType4KindE0ELNS_15FloatRoundStyleE2ESK_EENS1_15EpilogueDefaultEEEEEvvEEEEvNT_6ParamsE --------------------------
	.section	.nv.constant0._ZN7cutlass13device_kernelINS_4gemm6kernel13GemmUniversalIN4cute5tupleIJiiiiEEENS1_10collective13CollectiveMmaINS1_34MainloopSm90TmaGmmaWarpSpecializedILi5ENS5_IJNS4_1CILi1EEENSA_ILi2EEESB_EEENS1_35KernelTmaWarpSpecializedCooperativeEEENS5_IJNSA_ILi256EEENSA_ILi64EEENSA_ILi32EEEEEENS_6half_tENS5_IJlSB_lEEESK_SL_NS4_8TiledMMAINS4_8MMA_AtomIJNS4_4SM904GMMA25MMA_64x64x16_F32F16F16_SSILNSP_5MajorE0ELSR_0ELNSP_7ScaleInE1ELSS_1EEEEEENS4_6LayoutINS5_IJSC_SB_SB_EEENS5_IJSB_NSA_ILi0EEESX_EEEEENS5_IJNS4_10UnderscoreES10_S10_EEEEENS4_23SM90_TMA_LOAD_MULTICASTENS4_14ComposedLayoutINS4_7SwizzleILi2ELi4ELi3EEENS4_18smem_ptr_flag_bitsILi16EEENSV_INS5_IJNSA_ILi8EEESI_EEENS5_IJSI_SB_EEEEEEEvNS4_8identityENS4_13SM90_TMA_LOADES1D_vS1E_EENS_8epilogue10collective6detail29Sm90TmaWarpSpecializedAdapterINS1I_15DefaultEpilogueISK_SL_SL_NS1H_6thread17LinearCombinationISK_Li1EffLNS1M_9ScaleType4KindE0ELNS_15FloatRoundStyleE2ESK_EENS1_15EpilogueDefaultEEEEEvvEEEEvNT_6ParamsE,"a",@progbits
	.sectionflags	@""
	.align	4
.nv.constant0._ZN7cutlass13device_kernelINS_4gemm6kernel13GemmUniversalIN4cute5tupleIJiiiiEEENS1_10collective13CollectiveMmaINS1_34MainloopSm90TmaGmmaWarpSpecializedILi5ENS5_IJNS4_1CILi1EEENSA_ILi2EEESB_EEENS1_35KernelTmaWarpSpecializedCooperativeEEENS5_IJNSA_ILi256EEENSA_ILi64EEENSA_ILi32EEEEEENS_6half_tENS5_IJlSB_lEEESK_SL_NS4_8TiledMMAINS4_8MMA_AtomIJNS4_4SM904GMMA25MMA_64x64x16_F32F16F16_SSILNSP_5MajorE0ELSR_0ELNSP_7ScaleInE1ELSS_1EEEEEENS4_6LayoutINS5_IJSC_SB_SB_EEENS5_IJSB_NSA_ILi0EEESX_EEEEENS5_IJNS4_10UnderscoreES10_S10_EEEEENS4_23SM90_TMA_LOAD_MULTICASTENS4_14ComposedLayoutINS4_7SwizzleILi2ELi4ELi3EEENS4_18smem_ptr_flag_bitsILi16EEENSV_INS5_IJNSA_ILi8EEESI_EEENS5_IJSI_SB_EEEEEEEvNS4_8identityENS4_13SM90_TMA_LOADES1D_vS1E_EENS_8epilogue10collective6detail29Sm90TmaWarpSpecializedAdapterINS1I_15DefaultEpilogueISK_SL_SL_NS1H_6thread17LinearCombinationISK_Li1EffLNS1M_9ScaleType4KindE0ELNS_15FloatRoundStyleE2ESK_EENS1_15EpilogueDefaultEEEEEvvEEEEvNT_6ParamsE:
	.zero		1664


//--------------------- SYMBOLS --------------------------

	.type		.nv.reservedSmem.offset0,@object
	.size		.nv.reservedSmem.offset0,0x4
	.type		__assertfail,@function
